//
// Generated by NVIDIA NVVM Compiler
//
// Compiler Build ID: CL-36424714
// Cuda compilation tools, release 13.0, V13.0.88
// Based on NVVM 20.0.0
//

.version 9.0
.target sm_100
.address_size 64

	// .globl	_Z13constant_readILm262144EEvPf
.const .align 4 .b8 const_mem[20000];
// _ZZ20constant_shared_readILm262144EEvPfE4smem has been demoted
// _ZZ18global_shared_readILm262144EEvPKfPfE4smem has been demoted

.visible .entry _Z13constant_readILm262144EEvPf(
	.param .u64 .ptr .align 1 _Z13constant_readILm262144EEvPf_param_0
)
{
	.reg .pred 	%p<3>;
	.reg .b32 	%r<5>;
	.reg .b32 	%f<22>;
	.reg .b64 	%rd<15>;

	ld.param.u64 	%rd5, [_Z13constant_readILm262144EEvPf_param_0];
	mov.f32 	%f21, 0f00000000;
	mov.b64 	%rd13, 0;
	mov.u64 	%rd8, const_mem;
$L__BB0_1:
	mov.b64 	%rd14, 16;
$L__BB0_2:
	add.s64 	%rd9, %rd8, %rd14;
	ld.const.f32 	%f5, [%rd9+-16];
	add.f32 	%f6, %f21, %f5;
	ld.const.f32 	%f7, [%rd9+-12];
	add.f32 	%f8, %f6, %f7;
	ld.const.f32 	%f9, [%rd9+-8];
	add.f32 	%f10, %f8, %f9;
	ld.const.f32 	%f11, [%rd9+-4];
	add.f32 	%f12, %f10, %f11;
	ld.const.f32 	%f13, [%rd9];
	add.f32 	%f14, %f12, %f13;
	ld.const.f32 	%f15, [%rd9+4];
	add.f32 	%f16, %f14, %f15;
	ld.const.f32 	%f17, [%rd9+8];
	add.f32 	%f18, %f16, %f17;
	ld.const.f32 	%f19, [%rd9+12];
	add.f32 	%f21, %f18, %f19;
	add.s64 	%rd14, %rd14, 32;
	setp.ne.s64 	%p1, %rd14, 20016;
	@%p1 bra 	$L__BB0_2;
	add.s64 	%rd13, %rd13, 1;
	setp.ne.s64 	%p2, %rd13, 262144;
	@%p2 bra 	$L__BB0_1;
	cvta.to.global.u64 	%rd10, %rd5;
	mov.u32 	%r1, %ntid.x;
	mov.u32 	%r2, %ctaid.x;
	mov.u32 	%r3, %tid.x;
	mad.lo.s32 	%r4, %r2, %r1, %r3;
	mul.wide.u32 	%rd11, %r4, 4;
	add.s64 	%rd12, %rd10, %rd11;
	st.global.f32 	[%rd12], %f21;
	ret;

}
	// .globl	_Z10read_dummyILm262144EEvPf
.visible .entry _Z10read_dummyILm262144EEvPf(
	.param .u64 .ptr .align 1 _Z10read_dummyILm262144EEvPf_param_0
)
{
	.reg .pred 	%p<3>;
	.reg .b32 	%r<5>;
	.reg .b32 	%f<14>;
	.reg .b64 	%rd<13>;

	ld.param.u64 	%rd5, [_Z10read_dummyILm262144EEvPf_param_0];
	mov.f32 	%f13, 0f00000000;
	mov.b64 	%rd11, 0;
$L__BB1_1:
	mov.b64 	%rd12, 5000;
$L__BB1_2:
	add.f32 	%f5, %f13, 0f3FF33333;
	add.f32 	%f6, %f5, 0f3FF33333;
	add.f32 	%f7, %f6, 0f3FF33333;
	add.f32 	%f8, %f7, 0f3FF33333;
	add.f32 	%f9, %f8, 0f3FF33333;
	add.f32 	%f10, %f9, 0f3FF33333;
	add.f32 	%f11, %f10, 0f3FF33333;
	add.f32 	%f13, %f11, 0f3FF33333;
	add.s64 	%rd12, %rd12, -8;
	setp.ne.s64 	%p1, %rd12, 0;
	@%p1 bra 	$L__BB1_2;
	add.s64 	%rd11, %rd11, 1;
	setp.ne.s64 	%p2, %rd11, 262144;
	@%p2 bra 	$L__BB1_1;
	cvta.to.global.u64 	%rd8, %rd5;
	mov.u32 	%r1, %ntid.x;
	mov.u32 	%r2, %ctaid.x;
	mov.u32 	%r3, %tid.x;
	mad.lo.s32 	%r4, %r2, %r1, %r3;
	mul.wide.u32 	%rd9, %r4, 4;
	add.s64 	%rd10, %rd8, %rd9;
	st.global.f32 	[%rd10], %f13;
	ret;

}
	// .globl	_Z11global_readILm262144EEvPKfPf
.visible .entry _Z11global_readILm262144EEvPKfPf(
	.param .u64 .ptr .align 1 _Z11global_readILm262144EEvPKfPf_param_0,
	.param .u64 .ptr .align 1 _Z11global_readILm262144EEvPKfPf_param_1
)
{
	.reg .pred 	%p<3>;
	.reg .b32 	%r<5>;
	.reg .b32 	%f<22>;
	.reg .b64 	%rd<16>;

	ld.param.u64 	%rd8, [_Z11global_readILm262144EEvPKfPf_param_0];
	ld.param.u64 	%rd6, [_Z11global_readILm262144EEvPKfPf_param_1];
	cvta.to.global.u64 	%rd1, %rd8;
	mov.f32 	%f21, 0f00000000;
	mov.b64 	%rd14, 0;
$L__BB2_1:
	mov.b64 	%rd15, 16;
$L__BB2_2:
	add.s64 	%rd10, %rd1, %rd15;
	ld.global.f32 	%f5, [%rd10+-16];
	add.f32 	%f6, %f21, %f5;
	ld.global.f32 	%f7, [%rd10+-12];
	add.f32 	%f8, %f6, %f7;
	ld.global.f32 	%f9, [%rd10+-8];
	add.f32 	%f10, %f8, %f9;
	ld.global.f32 	%f11, [%rd10+-4];
	add.f32 	%f12, %f10, %f11;
	ld.global.f32 	%f13, [%rd10];
	add.f32 	%f14, %f12, %f13;
	ld.global.f32 	%f15, [%rd10+4];
	add.f32 	%f16, %f14, %f15;
	ld.global.f32 	%f17, [%rd10+8];
	add.f32 	%f18, %f16, %f17;
	ld.global.f32 	%f19, [%rd10+12];
	add.f32 	%f21, %f18, %f19;
	add.s64 	%rd15, %rd15, 32;
	setp.ne.s64 	%p1, %rd15, 20016;
	@%p1 bra 	$L__BB2_2;
	add.s64 	%rd14, %rd14, 1;
	setp.ne.s64 	%p2, %rd14, 262144;
	@%p2 bra 	$L__BB2_1;
	cvta.to.global.u64 	%rd11, %rd6;
	mov.u32 	%r1, %ntid.x;
	mov.u32 	%r2, %ctaid.x;
	mov.u32 	%r3, %tid.x;
	mad.lo.s32 	%r4, %r2, %r1, %r3;
	mul.wide.u32 	%rd12, %r4, 4;
	add.s64 	%rd13, %rd11, %rd12;
	st.global.f32 	[%rd13], %f21;
	ret;

}
	// .globl	_Z15global_ldg_readILm262144EEvPKfPf
.visible .entry _Z15global_ldg_readILm262144EEvPKfPf(
	.param .u64 .ptr .align 1 _Z15global_ldg_readILm262144EEvPKfPf_param_0,
	.param .u64 .ptr .align 1 _Z15global_ldg_readILm262144EEvPKfPf_param_1
)
{
	.reg .pred 	%p<3>;
	.reg .b32 	%r<5>;
	.reg .b32 	%f<22>;
	.reg .b64 	%rd<26>;

	ld.param.u64 	%rd10, [_Z15global_ldg_readILm262144EEvPKfPf_param_0];
	ld.param.u64 	%rd8, [_Z15global_ldg_readILm262144EEvPKfPf_param_1];
	add.s64 	%rd1, %rd10, 16;
	mov.f32 	%f21, 0f00000000;
	mov.b64 	%rd23, 0;
$L__BB3_1:
	mov.b64 	%rd25, 5000;
	mov.u64 	%rd24, %rd1;
$L__BB3_2:
	add.s64 	%rd12, %rd24, -16;
	// begin inline asm
	ld.global.nc.f32 %f5, [%rd12];
	// end inline asm
	add.f32 	%f13, %f21, %f5;
	add.s64 	%rd13, %rd24, -12;
	// begin inline asm
	ld.global.nc.f32 %f6, [%rd13];
	// end inline asm
	add.f32 	%f14, %f13, %f6;
	add.s64 	%rd14, %rd24, -8;
	// begin inline asm
	ld.global.nc.f32 %f7, [%rd14];
	// end inline asm
	add.f32 	%f15, %f14, %f7;
	add.s64 	%rd15, %rd24, -4;
	// begin inline asm
	ld.global.nc.f32 %f8, [%rd15];
	// end inline asm
	add.f32 	%f16, %f15, %f8;
	// begin inline asm
	ld.global.nc.f32 %f9, [%rd24];
	// end inline asm
	add.f32 	%f17, %f16, %f9;
	add.s64 	%rd17, %rd24, 4;
	// begin inline asm
	ld.global.nc.f32 %f10, [%rd17];
	// end inline asm
	add.f32 	%f18, %f17, %f10;
	add.s64 	%rd18, %rd24, 8;
	// begin inline asm
	ld.global.nc.f32 %f11, [%rd18];
	// end inline asm
	add.f32 	%f19, %f18, %f11;
	add.s64 	%rd19, %rd24, 12;
	// begin inline asm
	ld.global.nc.f32 %f12, [%rd19];
	// end inline asm
	add.f32 	%f21, %f19, %f12;
	add.s64 	%rd25, %rd25, -8;
	add.s64 	%rd24, %rd24, 32;
	setp.ne.s64 	%p1, %rd25, 0;
	@%p1 bra 	$L__BB3_2;
	add.s64 	%rd23, %rd23, 1;
	setp.ne.s64 	%p2, %rd23, 262144;
	@%p2 bra 	$L__BB3_1;
	cvta.to.global.u64 	%rd20, %rd8;
	mov.u32 	%r1, %ntid.x;
	mov.u32 	%r2, %ctaid.x;
	mov.u32 	%r3, %tid.x;
	mad.lo.s32 	%r4, %r2, %r1, %r3;
	mul.wide.u32 	%rd21, %r4, 4;
	add.s64 	%rd22, %rd20, %rd21;
	st.global.f32 	[%rd22], %f21;
	ret;

}
	// .globl	_Z20global_ldg_dist_readILm262144EEvPKfPf
.visible .entry _Z20global_ldg_dist_readILm262144EEvPKfPf(
	.param .u64 .ptr .align 1 _Z20global_ldg_dist_readILm262144EEvPKfPf_param_0,
	.param .u64 .ptr .align 1 _Z20global_ldg_dist_readILm262144EEvPKfPf_param_1
)
{
	.reg .pred 	%p<3>;
	.reg .b32 	%r<5>;
	.reg .b32 	%f<22>;
	.reg .b64 	%rd<28>;

	ld.param.u64 	%rd10, [_Z20global_ldg_dist_readILm262144EEvPKfPf_param_0];
	ld.param.u64 	%rd8, [_Z20global_ldg_dist_readILm262144EEvPKfPf_param_1];
	mov.u32 	%r1, %ctaid.x;
	mul.wide.u32 	%rd11, %r1, 20000;
	add.s64 	%rd12, %rd11, %rd10;
	add.s64 	%rd1, %rd12, 16;
	mov.f32 	%f21, 0f00000000;
	mov.b64 	%rd25, 0;
$L__BB4_1:
	mov.b64 	%rd27, 5000;
	mov.u64 	%rd26, %rd1;
$L__BB4_2:
	add.s64 	%rd14, %rd26, -16;
	// begin inline asm
	ld.global.nc.f32 %f5, [%rd14];
	// end inline asm
	add.f32 	%f13, %f21, %f5;
	add.s64 	%rd15, %rd26, -12;
	// begin inline asm
	ld.global.nc.f32 %f6, [%rd15];
	// end inline asm
	add.f32 	%f14, %f13, %f6;
	add.s64 	%rd16, %rd26, -8;
	// begin inline asm
	ld.global.nc.f32 %f7, [%rd16];
	// end inline asm
	add.f32 	%f15, %f14, %f7;
	add.s64 	%rd17, %rd26, -4;
	// begin inline asm
	ld.global.nc.f32 %f8, [%rd17];
	// end inline asm
	add.f32 	%f16, %f15, %f8;
	// begin inline asm
	ld.global.nc.f32 %f9, [%rd26];
	// end inline asm
	add.f32 	%f17, %f16, %f9;
	add.s64 	%rd19, %rd26, 4;
	// begin inline asm
	ld.global.nc.f32 %f10, [%rd19];
	// end inline asm
	add.f32 	%f18, %f17, %f10;
	add.s64 	%rd20, %rd26, 8;
	// begin inline asm
	ld.global.nc.f32 %f11, [%rd20];
	// end inline asm
	add.f32 	%f19, %f18, %f11;
	add.s64 	%rd21, %rd26, 12;
	// begin inline asm
	ld.global.nc.f32 %f12, [%rd21];
	// end inline asm
	add.f32 	%f21, %f19, %f12;
	add.s64 	%rd27, %rd27, -8;
	add.s64 	%rd26, %rd26, 32;
	setp.ne.s64 	%p1, %rd27, 0;
	@%p1 bra 	$L__BB4_2;
	add.s64 	%rd25, %rd25, 1;
	setp.ne.s64 	%p2, %rd25, 262144;
	@%p2 bra 	$L__BB4_1;
	cvta.to.global.u64 	%rd22, %rd8;
	mov.u32 	%r2, %ntid.x;
	mov.u32 	%r3, %tid.x;
	mad.lo.s32 	%r4, %r1, %r2, %r3;
	mul.wide.u32 	%rd23, %r4, 4;
	add.s64 	%rd24, %rd22, %rd23;
	st.global.f32 	[%rd24], %f21;
	ret;

}
	// .globl	_Z20constant_shared_readILm262144EEvPf
.visible .entry _Z20constant_shared_readILm262144EEvPf(
	.param .u64 .ptr .align 1 _Z20constant_shared_readILm262144EEvPf_param_0
)
{
	.reg .pred 	%p<9>;
	.reg .b32 	%r<21>;
	.reg .b32 	%f<29>;
	.reg .b64 	%rd<40>;
	// demoted variable
	.shared .align 4 .b8 _ZZ20constant_shared_readILm262144EEvPfE4smem[20000];
	ld.param.u64 	%rd18, [_Z20constant_shared_readILm262144EEvPf_param_0];
	mov.u32 	%r5, %tid.x;
	mov.u32 	%r6, %ctaid.x;
	mov.u32 	%r7, %ntid.x;
	mad.lo.s32 	%r8, %r6, %r7, %r5;
	cvt.u64.u32 	%rd1, %r8;
	sub.s64 	%rd2, 4999, %rd1;
	shr.u64 	%rd20, %rd2, 7;
	add.s64 	%rd21, %rd20, 1;
	and.b64  	%rd3, %rd21, 3;
	and.b64  	%rd4, %rd21, 288230376151711740;
	shl.b32 	%r9, %r8, 2;
	mov.u32 	%r10, _ZZ20constant_shared_readILm262144EEvPfE4smem;
	add.s32 	%r11, %r9, %r10;
	add.s32 	%r1, %r11, 1024;
	mul.wide.u32 	%rd22, %r8, 4;
	mov.u64 	%rd23, const_mem;
	add.s64 	%rd24, %rd22, %rd23;
	add.s64 	%rd5, %rd24, 1024;
	mov.b64 	%rd34, 0;
	mov.f32 	%f28, 0f00000000;
	cvt.u32.u64 	%r12, %rd1;
$L__BB5_1:
	setp.gt.u32 	%p1, %r12, 4999;
	@%p1 bra 	$L__BB5_9;
	setp.lt.u64 	%p2, %rd2, 384;
	mov.b64 	%rd38, 0;
	@%p2 bra 	$L__BB5_5;
	mov.b64 	%rd38, 0;
	mov.u64 	%rd36, %rd5;
	mov.u32 	%r20, %r1;
	mov.u64 	%rd37, %rd4;
$L__BB5_4:
	ld.const.f32 	%f5, [%rd36+-1024];
	st.shared.f32 	[%r20+-1024], %f5;
	ld.const.f32 	%f6, [%rd36+-512];
	st.shared.f32 	[%r20+-512], %f6;
	ld.const.f32 	%f7, [%rd36];
	st.shared.f32 	[%r20], %f7;
	ld.const.f32 	%f8, [%rd36+512];
	st.shared.f32 	[%r20+512], %f8;
	add.s64 	%rd38, %rd38, 512;
	add.s64 	%rd37, %rd37, -4;
	add.s32 	%r20, %r20, 2048;
	add.s64 	%rd36, %rd36, 2048;
	setp.eq.s64 	%p3, %rd37, 0;
	@%p3 bra 	$L__BB5_5;
	bra.uni 	$L__BB5_4;
$L__BB5_5:
	setp.eq.s64 	%p4, %rd3, 0;
	@%p4 bra 	$L__BB5_9;
	setp.eq.s64 	%p5, %rd3, 1;
	add.s64 	%rd27, %rd38, %rd1;
	shl.b64 	%rd28, %rd27, 2;
	add.s64 	%rd8, %rd23, %rd28;
	ld.const.f32 	%f9, [%rd8];
	cvt.u32.u64 	%r13, %rd27;
	shl.b32 	%r14, %r13, 2;
	add.s32 	%r2, %r10, %r14;
	st.shared.f32 	[%r2], %f9;
	@%p5 bra 	$L__BB5_9;
	setp.eq.s64 	%p6, %rd3, 2;
	ld.const.f32 	%f10, [%rd8+512];
	st.shared.f32 	[%r2+512], %f10;
	@%p6 bra 	$L__BB5_9;
	ld.const.f32 	%f11, [%rd8+1024];
	st.shared.f32 	[%r2+1024], %f11;
$L__BB5_9:
	mov.b64 	%rd39, 0;
$L__BB5_10:
	cvt.u32.u64 	%r16, %rd39;
	shl.b32 	%r17, %r16, 2;
	add.s32 	%r19, %r10, %r17;
	ld.shared.f32 	%f12, [%r19];
	add.f32 	%f13, %f28, %f12;
	ld.shared.f32 	%f14, [%r19+4];
	add.f32 	%f15, %f13, %f14;
	ld.shared.f32 	%f16, [%r19+8];
	add.f32 	%f17, %f15, %f16;
	ld.shared.f32 	%f18, [%r19+12];
	add.f32 	%f19, %f17, %f18;
	ld.shared.f32 	%f20, [%r19+16];
	add.f32 	%f21, %f19, %f20;
	ld.shared.f32 	%f22, [%r19+20];
	add.f32 	%f23, %f21, %f22;
	ld.shared.f32 	%f24, [%r19+24];
	add.f32 	%f25, %f23, %f24;
	ld.shared.f32 	%f26, [%r19+28];
	add.f32 	%f28, %f25, %f26;
	add.s64 	%rd39, %rd39, 8;
	setp.ne.s64 	%p7, %rd39, 5000;
	@%p7 bra 	$L__BB5_10;
	add.s64 	%rd34, %rd34, 1;
	setp.ne.s64 	%p8, %rd34, 262144;
	@%p8 bra 	$L__BB5_1;
	cvta.to.global.u64 	%rd31, %rd18;
	shl.b64 	%rd32, %rd1, 2;
	add.s64 	%rd33, %rd31, %rd32;
	st.global.f32 	[%rd33], %f28;
	ret;

}
	// .globl	_Z18global_shared_readILm262144EEvPKfPf
.visible .entry _Z18global_shared_readILm262144EEvPKfPf(
	.param .u64 .ptr .align 1 _Z18global_shared_readILm262144EEvPKfPf_param_0,
	.param .u64 .ptr .align 1 _Z18global_shared_readILm262144EEvPKfPf_param_1
)
{
	.reg .pred 	%p<9>;
	.reg .b32 	%r<21>;
	.reg .b32 	%f<29>;
	.reg .b64 	%rd<40>;
	// demoted variable
	.shared .align 4 .b8 _ZZ18global_shared_readILm262144EEvPKfPfE4smem[20000];
	ld.param.u64 	%rd21, [_Z18global_shared_readILm262144EEvPKfPf_param_0];
	ld.param.u64 	%rd19, [_Z18global_shared_readILm262144EEvPKfPf_param_1];
	cvta.to.global.u64 	%rd1, %rd21;
	mov.u32 	%r5, %tid.x;
	mov.u32 	%r6, %ctaid.x;
	mov.u32 	%r7, %ntid.x;
	mad.lo.s32 	%r8, %r6, %r7, %r5;
	cvt.u64.u32 	%rd2, %r8;
	sub.s64 	%rd3, 4999, %rd2;
	shr.u64 	%rd22, %rd3, 7;
	add.s64 	%rd23, %rd22, 1;
	and.b64  	%rd4, %rd23, 3;
	and.b64  	%rd5, %rd23, 288230376151711740;
	shl.b32 	%r9, %r8, 2;
	mov.u32 	%r10, _ZZ18global_shared_readILm262144EEvPKfPfE4smem;
	add.s32 	%r11, %r9, %r10;
	add.s32 	%r1, %r11, 1024;
	mul.wide.u32 	%rd24, %r8, 4;
	add.s64 	%rd25, %rd24, %rd1;
	add.s64 	%rd6, %rd25, 1024;
	mov.f32 	%f28, 0f00000000;
	mov.b64 	%rd34, 0;
	cvt.u32.u64 	%r12, %rd2;
$L__BB6_1:
	setp.gt.u32 	%p1, %r12, 4999;
	@%p1 bra 	$L__BB6_9;
	setp.lt.u64 	%p2, %rd3, 384;
	mov.b64 	%rd38, 0;
	@%p2 bra 	$L__BB6_5;
	mov.b64 	%rd38, 0;
	mov.u64 	%rd36, %rd6;
	mov.u32 	%r20, %r1;
	mov.u64 	%rd37, %rd5;
$L__BB6_4:
	ld.global.f32 	%f5, [%rd36+-1024];
	st.shared.f32 	[%r20+-1024], %f5;
	ld.global.f32 	%f6, [%rd36+-512];
	st.shared.f32 	[%r20+-512], %f6;
	ld.global.f32 	%f7, [%rd36];
	st.shared.f32 	[%r20], %f7;
	ld.global.f32 	%f8, [%rd36+512];
	st.shared.f32 	[%r20+512], %f8;
	add.s64 	%rd38, %rd38, 512;
	add.s64 	%rd37, %rd37, -4;
	add.s32 	%r20, %r20, 2048;
	add.s64 	%rd36, %rd36, 2048;
	setp.eq.s64 	%p3, %rd37, 0;
	@%p3 bra 	$L__BB6_5;
	bra.uni 	$L__BB6_4;
$L__BB6_5:
	setp.eq.s64 	%p4, %rd4, 0;
	@%p4 bra 	$L__BB6_9;
	setp.eq.s64 	%p5, %rd4, 1;
	add.s64 	%rd28, %rd38, %rd2;
	shl.b64 	%rd29, %rd28, 2;
	add.s64 	%rd9, %rd1, %rd29;
	ld.global.f32 	%f9, [%rd9];
	cvt.u32.u64 	%r13, %rd28;
	shl.b32 	%r14, %r13, 2;
	add.s32 	%r2, %r10, %r14;
	st.shared.f32 	[%r2], %f9;
	@%p5 bra 	$L__BB6_9;
	setp.eq.s64 	%p6, %rd4, 2;
	ld.global.f32 	%f10, [%rd9+512];
	st.shared.f32 	[%r2+512], %f10;
	@%p6 bra 	$L__BB6_9;
	ld.global.f32 	%f11, [%rd9+1024];
	st.shared.f32 	[%r2+1024], %f11;
$L__BB6_9:
	mov.b64 	%rd39, 0;
$L__BB6_10:
	cvt.u32.u64 	%r16, %rd39;
	shl.b32 	%r17, %r16, 2;
	add.s32 	%r19, %r10, %r17;
	ld.shared.f32 	%f12, [%r19];
	add.f32 	%f13, %f28, %f12;
	ld.shared.f32 	%f14, [%r19+4];
	add.f32 	%f15, %f13, %f14;
	ld.shared.f32 	%f16, [%r19+8];
	add.f32 	%f17, %f15, %f16;
	ld.shared.f32 	%f18, [%r19+12];
	add.f32 	%f19, %f17, %f18;
	ld.shared.f32 	%f20, [%r19+16];
	add.f32 	%f21, %f19, %f20;
	ld.shared.f32 	%f22, [%r19+20];
	add.f32 	%f23, %f21, %f22;
	ld.shared.f32 	%f24, [%r19+24];
	add.f32 	%f25, %f23, %f24;
	ld.shared.f32 	%f26, [%r19+28];
	add.f32 	%f28, %f25, %f26;
	add.s64 	%rd39, %rd39, 8;
	setp.ne.s64 	%p7, %rd39, 5000;
	@%p7 bra 	$L__BB6_10;
	add.s64 	%rd34, %rd34, 1;
	setp.ne.s64 	%p8, %rd34, 262144;
	@%p8 bra 	$L__BB6_1;
	cvta.to.global.u64 	%rd31, %rd19;
	shl.b64 	%rd32, %rd2, 2;
	add.s64 	%rd33, %rd31, %rd32;
	st.global.f32 	[%rd33], %f28;
	ret;

}


// ===== COMPILED SASS (sm_100) =====

	.target	sm_100

	.elftype	@"ET_EXEC"


//--------------------- .note.nv.tkinfo           --------------------------
	.section	.note.nv.tkinfo,"",@"SHT_NOTE"
	.sectionflags	@"SHF_NOTE_NV_TKINFO"
	.tkinfo
        /*0018*/ 	.word	0x00000002
        /*0030*/ 	.string	""
        /*0030*/ 	.string	"ptxas"
        /*0030*/ 	.string	"Cuda compilation tools, release 13.0, V13.0.88"
        /*0030*/ 	.string	"Build cuda_13.0.r13.0/compiler.36424714_0"
        /*0030*/ 	.string	"-arch sm_100 -m 64 "



//--------------------- .note.nv.cuinfo           --------------------------
	.section	.note.nv.cuinfo,"",@"SHT_NOTE"
	.sectionflags	@"SHF_NOTE_NV_CUINFO"
        /*0018*/ 	.short	0x0002
        /*001a*/ 	.short	0x0064
        /*001c*/ 	.short	0x0082
	.zero		2


//--------------------- .nv.info                  --------------------------
	.section	.nv.info,"",@"SHT_CUDA_INFO"
	.align	4


	//----- nvinfo : EIATTR_REGCOUNT
	.align		4
        /*0000*/ 	.byte	0x04, 0x2f
        /*0002*/ 	.short	(.L_2 - .L_1)
	.align		4
.L_1:
        /*0004*/ 	.word	index@(_Z13constant_readILm262144EEvPf)
        /*0008*/ 	.word	0x0000000a


	//----- nvinfo : EIATTR_FRAME_SIZE
	.align		4
.L_2:
        /*000c*/ 	.byte	0x04, 0x11
        /*000e*/ 	.short	(.L_4 - .L_3)
	.align		4
.L_3:
        /*0010*/ 	.word	index@(_Z13constant_readILm262144EEvPf)
        /*0014*/ 	.word	0x00000000


	//----- nvinfo : EIATTR_REGCOUNT
	.align		4
.L_4:
        /*0018*/ 	.byte	0x04, 0x2f
        /*001a*/ 	.short	(.L_6 - .L_5)
	.align		4
.L_5:
        /*001c*/ 	.word	index@(_Z10read_dummyILm262144EEvPf)
        /*0020*/ 	.word	0x0000000a


	//----- nvinfo : EIATTR_FRAME_SIZE
	.align		4
.L_6:
        /*0024*/ 	.byte	0x04, 0x11
        /*0026*/ 	.short	(.L_8 - .L_7)
	.align		4
.L_7:
        /*0028*/ 	.word	index@(_Z10read_dummyILm262144EEvPf)
        /*002c*/ 	.word	0x00000000


	//----- nvinfo : EIATTR_REGCOUNT
	.align		4
.L_8:
        /*0030*/ 	.byte	0x04, 0x2f
        /*0032*/ 	.short	(.L_10 - .L_9)
	.align		4
.L_9:
        /*0034*/ 	.word	index@(_Z11global_readILm262144EEvPKfPf)
        /*0038*/ 	.word	0x0000001f


	//----- nvinfo : EIATTR_FRAME_SIZE
	.align		4
.L_10:
        /*003c*/ 	.byte	0x04, 0x11
        /*003e*/ 	.short	(.L_12 - .L_11)
	.align		4
.L_11:
        /*0040*/ 	.word	index@(_Z11global_readILm262144EEvPKfPf)
        /*0044*/ 	.word	0x00000000


	//----- nvinfo : EIATTR_REGCOUNT
	.align		4
.L_12:
        /*0048*/ 	.byte	0x04, 0x2f
        /*004a*/ 	.short	(.L_14 - .L_13)
	.align		4
.L_13:
        /*004c*/ 	.word	index@(_Z15global_ldg_readILm262144EEvPKfPf)
        /*0050*/ 	.word	0x0000001f


	//----- nvinfo : EIATTR_FRAME_SIZE
	.align		4
.L_14:
        /*0054*/ 	.byte	0x04, 0x11
        /*0056*/ 	.short	(.L_16 - .L_15)
	.align		4
.L_15:
        /*0058*/ 	.word	index@(_Z15global_ldg_readILm262144EEvPKfPf)
        /*005c*/ 	.word	0x00000000


	//----- nvinfo : EIATTR_REGCOUNT
	.align		4
.L_16:
        /*0060*/ 	.byte	0x04, 0x2f
        /*0062*/ 	.short	(.L_18 - .L_17)
	.align		4
.L_17:
        /*0064*/ 	.word	index@(_Z20global_ldg_dist_readILm262144EEvPKfPf)
        /*0068*/ 	.word	0x0000001f


	//----- nvinfo : EIATTR_FRAME_SIZE
	.align		4
.L_18:
        /*006c*/ 	.byte	0x04, 0x11
        /*006e*/ 	.short	(.L_20 - .L_19)
	.align		4
.L_19:
        /*0070*/ 	.word	index@(_Z20global_ldg_dist_readILm262144EEvPKfPf)
        /*0074*/ 	.word	0x00000000


	//----- nvinfo : EIATTR_REGCOUNT
	.align		4
.L_20:
        /*0078*/ 	.byte	0x04, 0x2f
        /*007a*/ 	.short	(.L_22 - .L_21)
	.align		4
.L_21:
        /*007c*/ 	.word	index@(_Z20constant_shared_readILm262144EEvPf)
        /*0080*/ 	.word	0x0000001b


	//----- nvinfo : EIATTR_FRAME_SIZE
	.align		4
.L_22:
        /*0084*/ 	.byte	0x04, 0x11
        /*0086*/ 	.short	(.L_24 - .L_23)
	.align		4
.L_23:
        /*0088*/ 	.word	index@(_Z20constant_shared_readILm262144EEvPf)
        /*008c*/ 	.word	0x00000000


	//----- nvinfo : EIATTR_REGCOUNT
	.align		4
.L_24:
        /*0090*/ 	.byte	0x04, 0x2f
        /*0092*/ 	.short	(.L_26 - .L_25)
	.align		4
.L_25:
        /*0094*/ 	.word	index@(_Z18global_shared_readILm262144EEvPKfPf)
        /*0098*/ 	.word	0x0000001c


	//----- nvinfo : EIATTR_FRAME_SIZE
	.align		4
.L_26:
        /*009c*/ 	.byte	0x04, 0x11
        /*009e*/ 	.short	(.L_28 - .L_27)
	.align		4
.L_27:
        /*00a0*/ 	.word	index@(_Z18global_shared_readILm262144EEvPKfPf)
        /*00a4*/ 	.word	0x00000000


	//----- nvinfo : EIATTR_MIN_STACK_SIZE
	.align		4
.L_28:
        /*00a8*/ 	.byte	0x04, 0x12
        /*00aa*/ 	.short	(.L_30 - .L_29)
	.align		4
.L_29:
        /*00ac*/ 	.word	index@(_Z18global_shared_readILm262144EEvPKfPf)
        /*00b0*/ 	.word	0x00000000


	//----- nvinfo : EIATTR_MIN_STACK_SIZE
	.align		4
.L_30:
        /*00b4*/ 	.byte	0x04, 0x12
        /*00b6*/ 	.short	(.L_32 - .L_31)
	.align		4
.L_31:
        /*00b8*/ 	.word	index@(_Z20constant_shared_readILm262144EEvPf)
        /*00bc*/ 	.word	0x00000000


	//----- nvinfo : EIATTR_MIN_STACK_SIZE
	.align		4
.L_32:
        /*00c0*/ 	.byte	0x04, 0x12
        /*00c2*/ 	.short	(.L_34 - .L_33)
	.align		4
.L_33:
        /*00c4*/ 	.word	index@(_Z20global_ldg_dist_readILm262144EEvPKfPf)
        /*00c8*/ 	.word	0x00000000


	//----- nvinfo : EIATTR_MIN_STACK_SIZE
	.align		4
.L_34:
        /*00cc*/ 	.byte	0x04, 0x12
        /*00ce*/ 	.short	(.L_36 - .L_35)
	.align		4
.L_35:
        /*00d0*/ 	.word	index@(_Z15global_ldg_readILm262144EEvPKfPf)
        /*00d4*/ 	.word	0x00000000


	//----- nvinfo : EIATTR_MIN_STACK_SIZE
	.align		4
.L_36:
        /*00d8*/ 	.byte	0x04, 0x12
        /*00da*/ 	.short	(.L_38 - .L_37)
	.align		4
.L_37:
        /*00dc*/ 	.word	index@(_Z11global_readILm262144EEvPKfPf)
        /*00e0*/ 	.word	0x00000000


	//----- nvinfo : EIATTR_MIN_STACK_SIZE
	.align		4
.L_38:
        /*00e4*/ 	.byte	0x04, 0x12
        /*00e6*/ 	.short	(.L_40 - .L_39)
	.align		4
.L_39:
        /*00e8*/ 	.word	index@(_Z10read_dummyILm262144EEvPf)
        /*00ec*/ 	.word	0x00000000


	//----- nvinfo : EIATTR_MIN_STACK_SIZE
	.align		4
.L_40:
        /*00f0*/ 	.byte	0x04, 0x12
        /*00f2*/ 	.short	(.L_42 - .L_41)
	.align		4
.L_41:
        /*00f4*/ 	.word	index@(_Z13constant_readILm262144EEvPf)
        /*00f8*/ 	.word	0x00000000
.L_42:


//--------------------- .nv.compat                --------------------------
	.section	.nv.compat,"",@"SHT_CUDA_COMPAT_INFO"
	.align	4
        /*0000*/ 	.byte	0x02, 0x09, 0x00, 0x00, 0x02, 0x02, 0x01, 0x00, 0x02, 0x05, 0x05, 0x00, 0x03, 0x07, 0x01, 0x01
        /*0010*/ 	.byte	0x02, 0x03, 0x00, 0x00, 0x02, 0x06, 0x01, 0x00, 0x04, 0x0b, 0x08, 0x00, 0x09, 0x00, 0x00, 0x00
        /*0020*/ 	.byte	0x00, 0x00, 0x00, 0x00


//--------------------- .nv.info._Z18global_shared_readILm262144EEvPKfPf --------------------------
	.section	.nv.info._Z18global_shared_readILm262144EEvPKfPf,"",@"SHT_CUDA_INFO"
	.sectionflags	@""
	.align	4


	//----- nvinfo : EIATTR_CUDA_API_VERSION
	.align		4
        /*0000*/ 	.byte	0x04, 0x37
        /*0002*/ 	.short	(.L_44 - .L_43)
.L_43:
        /*0004*/ 	.word	0x00000082


	//----- nvinfo : EIATTR_KPARAM_INFO
	.align		4
.L_44:
        /*0008*/ 	.byte	0x04, 0x17
        /*000a*/ 	.short	(.L_46 - .L_45)
.L_45:
        /*000c*/ 	.word	0x00000000
        /*0010*/ 	.short	0x0001
        /*0012*/ 	.short	0x0008
        /*0014*/ 	.byte	0x00, 0xf5, 0x21, 0x00


	//----- nvinfo : EIATTR_KPARAM_INFO
	.align		4
.L_46:
        /*0018*/ 	.byte	0x04, 0x17
        /*001a*/ 	.short	(.L_48 - .L_47)
.L_47:
        /*001c*/ 	.word	0x00000000
        /*0020*/ 	.short	0x0000
        /*0022*/ 	.short	0x0000
        /*0024*/ 	.byte	0x00, 0xf5, 0x21, 0x00


	//----- nvinfo : EIATTR_SPARSE_MMA_MASK
	.align		4
.L_48:
        /*0028*/ 	.byte	0x03, 0x50
        /*002a*/ 	.short	0x0000


	//----- nvinfo : EIATTR_MAXREG_COUNT
	.align		4
        /*002c*/ 	.byte	0x03, 0x1b
        /*002e*/ 	.short	0x00ff


	//----- nvinfo : EIATTR_MERCURY_ISA_VERSION
	.align		4
        /*0030*/ 	.byte	0x03, 0x5f
        /*0032*/ 	.short	0x0101


	//----- nvinfo : EIATTR_VRC_CTA_INIT_COUNT
	.align		4
        /*0034*/ 	.byte	0x02, 0x4a
	.zero		1
	.zero		1


	//----- nvinfo : EIATTR_EXIT_INSTR_OFFSETS
	.align		4
        /*0038*/ 	.byte	0x04, 0x1c
        /*003a*/ 	.short	(.L_50 - .L_49)


	//   ....[0]....
.L_49:
        /*003c*/ 	.word	0x00000fc0


	//----- nvinfo : EIATTR_CRS_STACK_SIZE
	.align		4
.L_50:
        /*0040*/ 	.byte	0x04, 0x1e
        /*0042*/ 	.short	(.L_52 - .L_51)
.L_51:
        /*0044*/ 	.word	0x00000000


	//----- nvinfo : EIATTR_CBANK_PARAM_SIZE
	.align		4
.L_52:
        /*0048*/ 	.byte	0x03, 0x19
        /*004a*/ 	.short	0x0010


	//----- nvinfo : EIATTR_PARAM_CBANK
	.align		4
        /*004c*/ 	.byte	0x04, 0x0a
        /*004e*/ 	.short	(.L_54 - .L_53)
	.align		4
.L_53:
        /*0050*/ 	.word	index@(.nv.constant0._Z18global_shared_readILm262144EEvPKfPf)
        /*0054*/ 	.short	0x0380
        /*0056*/ 	.short	0x0010


	//----- nvinfo : EIATTR_SW_WAR
	.align		4
.L_54:
        /*0058*/ 	.byte	0x04, 0x36
        /*005a*/ 	.short	(.L_56 - .L_55)
.L_55:
        /*005c*/ 	.word	0x00000008
.L_56:


//--------------------- .nv.info._Z20constant_shared_readILm262144EEvPf --------------------------
	.section	.nv.info._Z20constant_shared_readILm262144EEvPf,"",@"SHT_CUDA_INFO"
	.sectionflags	@""
	.align	4


	//----- nvinfo : EIATTR_CUDA_API_VERSION
	.align		4
        /*0000*/ 	.byte	0x04, 0x37
        /*0002*/ 	.short	(.L_58 - .L_57)
.L_57:
        /*0004*/ 	.word	0x00000082


	//----- nvinfo : EIATTR_KPARAM_INFO
	.align		4
.L_58:
        /*0008*/ 	.byte	0x04, 0x17
        /*000a*/ 	.short	(.L_60 - .L_59)
.L_59:
        /*000c*/ 	.word	0x00000000
        /*0010*/ 	.short	0x0000
        /*0012*/ 	.short	0x0000
        /*0014*/ 	.byte	0x00, 0xf5, 0x21, 0x00


	//----- nvinfo : EIATTR_SPARSE_MMA_MASK
	.align		4
.L_60:
        /*0018*/ 	.byte	0x03, 0x50
        /*001a*/ 	.short	0x0000


	//----- nvinfo : EIATTR_MAXREG_COUNT
	.align		4
        /*001c*/ 	.byte	0x03, 0x1b
        /*001e*/ 	.short	0x00ff


	//----- nvinfo : EIATTR_MERCURY_ISA_VERSION
	.align		4
        /*0020*/ 	.byte	0x03, 0x5f
        /*0022*/ 	.short	0x0101


	//----- nvinfo : EIATTR_VRC_CTA_INIT_COUNT
	.align		4
        /*0024*/ 	.byte	0x02, 0x4a
	.zero		1
	.zero		1


	//----- nvinfo : EIATTR_EXIT_INSTR_OFFSETS
	.align		4
        /*0028*/ 	.byte	0x04, 0x1c
        /*002a*/ 	.short	(.L_62 - .L_61)


	//   ....[0]....
.L_61:
        /*002c*/ 	.word	0x00000f10


	//----- nvinfo : EIATTR_CRS_STACK_SIZE
	.align		4
.L_62:
        /*0030*/ 	.byte	0x04, 0x1e
        /*0032*/ 	.short	(.L_64 - .L_63)
.L_63:
        /*0034*/ 	.word	0x00000000


	//----- nvinfo : EIATTR_CBANK_PARAM_SIZE
	.align		4
.L_64:
        /*0038*/ 	.byte	0x03, 0x19
        /*003a*/ 	.short	0x0008


	//----- nvinfo : EIATTR_PARAM_CBANK
	.align		4
        /*003c*/ 	.byte	0x04, 0x0a
        /*003e*/ 	.short	(.L_66 - .L_65)
	.align		4
.L_65:
        /*0040*/ 	.word	index@(.nv.constant0._Z20constant_shared_readILm262144EEvPf)
        /*0044*/ 	.short	0x0380
        /*0046*/ 	.short	0x0008


	//----- nvinfo : EIATTR_SW_WAR
	.align		4
.L_66:
        /*0048*/ 	.byte	0x04, 0x36
        /*004a*/ 	.short	(.L_68 - .L_67)
.L_67:
        /*004c*/ 	.word	0x00000008
.L_68:


//--------------------- .nv.info._Z20global_ldg_dist_readILm262144EEvPKfPf --------------------------
	.section	.nv.info._Z20global_ldg_dist_readILm262144EEvPKfPf,"",@"SHT_CUDA_INFO"
	.sectionflags	@""
	.align	4


	//----- nvinfo : EIATTR_CUDA_API_VERSION
	.align		4
        /*0000*/ 	.byte	0x04, 0x37
        /*0002*/ 	.short	(.L_70 - .L_69)
.L_69:
        /*0004*/ 	.word	0x00000082


	//----- nvinfo : EIATTR_KPARAM_INFO
	.align		4
.L_70:
        /*0008*/ 	.byte	0x04, 0x17
        /*000a*/ 	.short	(.L_72 - .L_71)
.L_71:
        /*000c*/ 	.word	0x00000000
        /*0010*/ 	.short	0x0001
        /*0012*/ 	.short	0x0008
        /*0014*/ 	.byte	0x00, 0xf5, 0x21, 0x00


	//----- nvinfo : EIATTR_KPARAM_INFO
	.align		4
.L_72:
        /*0018*/ 	.byte	0x04, 0x17
        /*001a*/ 	.short	(.L_74 - .L_73)
.L_73:
        /*001c*/ 	.word	0x00000000
        /*0020*/ 	.short	0x0000
        /*0022*/ 	.short	0x0000
        /*0024*/ 	.byte	0x00, 0xf5, 0x21, 0x00


	//----- nvinfo : EIATTR_SPARSE_MMA_MASK
	.align		4
.L_74:
        /*0028*/ 	.byte	0x03, 0x50
        /*002a*/ 	.short	0x0000


	//----- nvinfo : EIATTR_MAXREG_COUNT
	.align		4
        /*002c*/ 	.byte	0x03, 0x1b
        /*002e*/ 	.short	0x00ff


	//----- nvinfo : EIATTR_MERCURY_ISA_VERSION
	.align		4
        /*0030*/ 	.byte	0x03, 0x5f
        /*0032*/ 	.short	0x0101


	//----- nvinfo : EIATTR_VRC_CTA_INIT_COUNT
	.align		4
        /*0034*/ 	.byte	0x02, 0x4a
	.zero		1
	.zero		1


	//----- nvinfo : EIATTR_EXIT_INSTR_OFFSETS
	.align		4
        /*0038*/ 	.byte	0x04, 0x1c
        /*003a*/ 	.short	(.L_76 - .L_75)


	//   ....[0]....
.L_75:
        /*003c*/ 	.word	0x00000ff0


	//----- nvinfo : EIATTR_CBANK_PARAM_SIZE
	.align		4
.L_76:
        /*0040*/ 	.byte	0x03, 0x19
        /*0042*/ 	.short	0x0010


	//----- nvinfo : EIATTR_PARAM_CBANK
	.align		4
        /*0044*/ 	.byte	0x04, 0x0a
        /*0046*/ 	.short	(.L_78 - .L_77)
	.align		4
.L_77:
        /*0048*/ 	.word	index@(.nv.constant0._Z20global_ldg_dist_readILm262144EEvPKfPf)
        /*004c*/ 	.short	0x0380
        /*004e*/ 	.short	0x0010


	//----- nvinfo : EIATTR_SW_WAR
	.align		4
.L_78:
        /*0050*/ 	.byte	0x04, 0x36
        /*0052*/ 	.short	(.L_80 - .L_79)
.L_79:
        /*0054*/ 	.word	0x00000008
.L_80:


//--------------------- .nv.info._Z15global_ldg_readILm262144EEvPKfPf --------------------------
	.section	.nv.info._Z15global_ldg_readILm262144EEvPKfPf,"",@"SHT_CUDA_INFO"
	.sectionflags	@""
	.align	4


	//----- nvinfo : EIATTR_CUDA_API_VERSION
	.align		4
        /*0000*/ 	.byte	0x04, 0x37
        /*0002*/ 	.short	(.L_82 - .L_81)
.L_81:
        /*0004*/ 	.word	0x00000082


	//----- nvinfo : EIATTR_KPARAM_INFO
	.align		4
.L_82:
        /*0008*/ 	.byte	0x04, 0x17
        /*000a*/ 	.short	(.L_84 - .L_83)
.L_83:
        /*000c*/ 	.word	0x00000000
        /*0010*/ 	.short	0x0001
        /*0012*/ 	.short	0x0008
        /*0014*/ 	.byte	0x00, 0xf5, 0x21, 0x00


	//----- nvinfo : EIATTR_KPARAM_INFO
	.align		4
.L_84:
        /*0018*/ 	.byte	0x04, 0x17
        /*001a*/ 	.short	(.L_86 - .L_85)
.L_85:
        /*001c*/ 	.word	0x00000000
        /*0020*/ 	.short	0x0000
        /*0022*/ 	.short	0x0000
        /*0024*/ 	.byte	0x00, 0xf5, 0x21, 0x00


	//----- nvinfo : EIATTR_SPARSE_MMA_MASK
	.align		4
.L_86:
        /*0028*/ 	.byte	0x03, 0x50
        /*002a*/ 	.short	0x0000


	//----- nvinfo : EIATTR_MAXREG_COUNT
	.align		4
        /*002c*/ 	.byte	0x03, 0x1b
        /*002e*/ 	.short	0x00ff


	//----- nvinfo : EIATTR_MERCURY_ISA_VERSION
	.align		4
        /*0030*/ 	.byte	0x03, 0x5f
        /*0032*/ 	.short	0x0101


	//----- nvinfo : EIATTR_VRC_CTA_INIT_COUNT
	.align		4
        /*0034*/ 	.byte	0x02, 0x4a
	.zero		1
	.zero		1


	//----- nvinfo : EIATTR_EXIT_INSTR_OFFSETS
	.align		4
        /*0038*/ 	.byte	0x04, 0x1c
        /*003a*/ 	.short	(.L_88 - .L_87)


	//   ....[0]....
.L_87:
        /*003c*/ 	.word	0x00001020


	//----- nvinfo : EIATTR_CBANK_PARAM_SIZE
	.align		4
.L_88:
        /*0040*/ 	.byte	0x03, 0x19
        /*0042*/ 	.short	0x0010


	//----- nvinfo : EIATTR_PARAM_CBANK
	.align		4
        /*0044*/ 	.byte	0x04, 0x0a
        /*0046*/ 	.short	(.L_90 - .L_89)
	.align		4
.L_89:
        /*0048*/ 	.word	index@(.nv.constant0._Z15global_ldg_readILm262144EEvPKfPf)
        /*004c*/ 	.short	0x0380
        /*004e*/ 	.short	0x0010


	//----- nvinfo : EIATTR_SW_WAR
	.align		4
.L_90:
        /*0050*/ 	.byte	0x04, 0x36
        /*0052*/ 	.short	(.L_92 - .L_91)
.L_91:
        /*0054*/ 	.word	0x00000008
.L_92:


//--------------------- .nv.info._Z11global_readILm262144EEvPKfPf --------------------------
	.section	.nv.info._Z11global_readILm262144EEvPKfPf,"",@"SHT_CUDA_INFO"
	.sectionflags	@""
	.align	4


	//----- nvinfo : EIATTR_CUDA_API_VERSION
	.align		4
        /*0000*/ 	.byte	0x04, 0x37
        /*0002*/ 	.short	(.L_94 - .L_93)
.L_93:
        /*0004*/ 	.word	0x00000082


	//----- nvinfo : EIATTR_KPARAM_INFO
	.align		4
.L_94:
        /*0008*/ 	.byte	0x04, 0x17
        /*000a*/ 	.short	(.L_96 - .L_95)
.L_95:
        /*000c*/ 	.word	0x00000000
        /*0010*/ 	.short	0x0001
        /*0012*/ 	.short	0x0008
        /*0014*/ 	.byte	0x00, 0xf5, 0x21, 0x00


	//----- nvinfo : EIATTR_KPARAM_INFO
	.align		4
.L_96:
        /*0018*/ 	.byte	0x04, 0x17
        /*001a*/ 	.short	(.L_98 - .L_97)
.L_97:
        /*001c*/ 	.word	0x00000000
        /*0020*/ 	.short	0x0000
        /*0022*/ 	.short	0x0000
        /*0024*/ 	.byte	0x00, 0xf5, 0x21, 0x00


	//----- nvinfo : EIATTR_SPARSE_MMA_MASK
	.align		4
.L_98:
        /*0028*/ 	.byte	0x03, 0x50
        /*002a*/ 	.short	0x0000


	//----- nvinfo : EIATTR_MAXREG_COUNT
	.align		4
        /*002c*/ 	.byte	0x03, 0x1b
        /*002e*/ 	.short	0x00ff


	//----- nvinfo : EIATTR_MERCURY_ISA_VERSION
	.align		4
        /*0030*/ 	.byte	0x03, 0x5f
        /*0032*/ 	.short	0x0101


	//----- nvinfo : EIATTR_VRC_CTA_INIT_COUNT
	.align		4
        /*0034*/ 	.byte	0x02, 0x4a
	.zero		1
	.zero		1


	//----- nvinfo : EIATTR_EXIT_INSTR_OFFSETS
	.align		4
        /*0038*/ 	.byte	0x04, 0x1c
        /*003a*/ 	.short	(.L_100 - .L_99)


	//   ....[0]....
.L_99:
        /*003c*/ 	.word	0x00000fe0


	//----- nvinfo : EIATTR_CBANK_PARAM_SIZE
	.align		4
.L_100:
        /*0040*/ 	.byte	0x03, 0x19
        /*0042*/ 	.short	0x0010


	//----- nvinfo : EIATTR_PARAM_CBANK
	.align		4
        /*0044*/ 	.byte	0x04, 0x0a
        /*0046*/ 	.short	(.L_102 - .L_101)
	.align		4
.L_101:
        /*0048*/ 	.word	index@(.nv.constant0._Z11global_readILm262144EEvPKfPf)
        /*004c*/ 	.short	0x0380
        /*004e*/ 	.short	0x0010


	//----- nvinfo : EIATTR_SW_WAR
	.align		4
.L_102:
        /*0050*/ 	.byte	0x04, 0x36
        /*0052*/ 	.short	(.L_104 - .L_103)
.L_103:
        /*0054*/ 	.word	0x00000008
.L_104:


//--------------------- .nv.info._Z10read_dummyILm262144EEvPf --------------------------
	.section	.nv.info._Z10read_dummyILm262144EEvPf,"",@"SHT_CUDA_INFO"
	.sectionflags	@""
	.align	4


	//----- nvinfo : EIATTR_CUDA_API_VERSION
	.align		4
        /*0000*/ 	.byte	0x04, 0x37
        /*0002*/ 	.short	(.L_106 - .L_105)
.L_105:
        /*0004*/ 	.word	0x00000082


	//----- nvinfo : EIATTR_KPARAM_INFO
	.align		4
.L_106:
        /*0008*/ 	.byte	0x04, 0x17
        /*000a*/ 	.short	(.L_108 - .L_107)
.L_107:
        /*000c*/ 	.word	0x00000000
        /*0010*/ 	.short	0x0000
        /*0012*/ 	.short	0x0000
        /*0014*/ 	.byte	0x00, 0xf5, 0x21, 0x00


	//----- nvinfo : EIATTR_SPARSE_MMA_MASK
	.align		4
.L_108:
        /*0018*/ 	.byte	0x03, 0x50
        /*001a*/ 	.short	0x0000


	//----- nvinfo : EIATTR_MAXREG_COUNT
	.align		4
        /*001c*/ 	.byte	0x03, 0x1b
        /*001e*/ 	.short	0x00ff


	//----- nvinfo : EIATTR_MERCURY_ISA_VERSION
	.align		4
        /*0020*/ 	.byte	0x03, 0x5f
        /*0022*/ 	.short	0x0101


	//----- nvinfo : EIATTR_VRC_CTA_INIT_COUNT
	.align		4
        /*0024*/ 	.byte	0x02, 0x4a
	.zero		1
	.zero		1


	//----- nvinfo : EIATTR_EXIT_INSTR_OFFSETS
	.align		4
        /*0028*/ 	.byte	0x04, 0x1c
        /*002a*/ 	.short	(.L_110 - .L_109)


	//   ....[0]....
.L_109:
        /*002c*/ 	.word	0x00013990


	//----- nvinfo : EIATTR_CBANK_PARAM_SIZE
	.align		4
.L_110:
        /*0030*/ 	.byte	0x03, 0x19
        /*0032*/ 	.short	0x0008


	//----- nvinfo : EIATTR_PARAM_CBANK
	.align		4
        /*0034*/ 	.byte	0x04, 0x0a
        /*0036*/ 	.short	(.L_112 - .L_111)
	.align		4
.L_111:
        /*0038*/ 	.word	index@(.nv.constant0._Z10read_dummyILm262144EEvPf)
        /*003c*/ 	.short	0x0380
        /*003e*/ 	.short	0x0008


	//----- nvinfo : EIATTR_SW_WAR
	.align		4
.L_112:
        /*0040*/ 	.byte	0x04, 0x36
        /*0042*/ 	.short	(.L_114 - .L_113)
.L_113:
        /*0044*/ 	.word	0x00000008
.L_114:


//--------------------- .nv.info._Z13constant_readILm262144EEvPf --------------------------
	.section	.nv.info._Z13constant_readILm262144EEvPf,"",@"SHT_CUDA_INFO"
	.sectionflags	@""
	.align	4


	//----- nvinfo : EIATTR_CUDA_API_VERSION
	.align		4
        /*0000*/ 	.byte	0x04, 0x37
        /*0002*/ 	.short	(.L_116 - .L_115)
.L_115:
        /*0004*/ 	.word	0x00000082


	//----- nvinfo : EIATTR_KPARAM_INFO
	.align		4
.L_116:
        /*0008*/ 	.byte	0x04, 0x17
        /*000a*/ 	.short	(.L_118 - .L_117)
.L_117:
        /*000c*/ 	.word	0x00000000
        /*0010*/ 	.short	0x0000
        /*0012*/ 	.short	0x0000
        /*0014*/ 	.byte	0x00, 0xf5, 0x21, 0x00


	//----- nvinfo : EIATTR_SPARSE_MMA_MASK
	.align		4
.L_118:
        /*0018*/ 	.byte	0x03, 0x50
        /*001a*/ 	.short	0x0000


	//----- nvinfo : EIATTR_MAXREG_COUNT
	.align		4
        /*001c*/ 	.byte	0x03, 0x1b
        /*001e*/ 	.short	0x00ff


	//----- nvinfo : EIATTR_MERCURY_ISA_VERSION
	.align		4
        /*0020*/ 	.byte	0x03, 0x5f
        /*0022*/ 	.short	0x0101


	//----- nvinfo : EIATTR_VRC_CTA_INIT_COUNT
	.align		4
        /*0024*/ 	.byte	0x02, 0x4a
	.zero		1
	.zero		1


	//----- nvinfo : EIATTR_EXIT_INSTR_OFFSETS
	.align		4
        /*0028*/ 	.byte	0x04, 0x1c
        /*002a*/ 	.short	(.L_120 - .L_119)


	//   ....[0]....
.L_119:
        /*002c*/ 	.word	0x00000be0


	//----- nvinfo : EIATTR_CBANK_PARAM_SIZE
	.align		4
.L_120:
        /*0030*/ 	.byte	0x03, 0x19
        /*0032*/ 	.short	0x0008


	//----- nvinfo : EIATTR_PARAM_CBANK
	.align		4
        /*0034*/ 	.byte	0x04, 0x0a
        /*0036*/ 	.short	(.L_122 - .L_121)
	.align		4
.L_121:
        /*0038*/ 	.word	index@(.nv.constant0._Z13constant_readILm262144EEvPf)
        /*003c*/ 	.short	0x0380
        /*003e*/ 	.short	0x0008


	//----- nvinfo : EIATTR_SW_WAR
	.align		4
.L_122:
        /*0040*/ 	.byte	0x04, 0x36
        /*0042*/ 	.short	(.L_124 - .L_123)
.L_123:
        /*0044*/ 	.word	0x00000008
.L_124:


//--------------------- .nv.callgraph             --------------------------
	.section	.nv.callgraph,"",@"SHT_CUDA_CALLGRAPH"
	.align	4
	.sectionentsize	8
	.align		4
        /*0000*/ 	.word	0x00000000
	.align		4
        /*0004*/ 	.word	0xffffffff
	.align		4
        /*0008*/ 	.word	0x00000000
	.align		4
        /*000c*/ 	.word	0xfffffffe
	.align		4
        /*0010*/ 	.word	0x00000000
	.align		4
        /*0014*/ 	.word	0xfffffffd
	.align		4
        /*0018*/ 	.word	0x00000000
	.align		4
        /*001c*/ 	.word	0xfffffffc


//--------------------- .nv.constant3             --------------------------
	.section	.nv.constant3,"a",@progbits
	.align	4
.nv.constant3:
	.type		const_mem,@object
	.size		const_mem,(.L_0 - const_mem)
const_mem:
	.zero		20000
.L_0:


//--------------------- .text._Z18global_shared_readILm262144EEvPKfPf --------------------------
	.section	.text._Z18global_shared_readILm262144EEvPKfPf,"ax",@progbits
	.align	128
        .global         _Z18global_shared_readILm262144EEvPKfPf
        .type           _Z18global_shared_readILm262144EEvPKfPf,@function
        .size           _Z18global_shared_readILm262144EEvPKfPf,(.L_x_30 - _Z18global_shared_readILm262144EEvPKfPf)
        .other          _Z18global_shared_readILm262144EEvPKfPf,@"STO_CUDA_ENTRY STV_DEFAULT"
_Z18global_shared_readILm262144EEvPKfPf:
.text._Z18global_shared_readILm262144EEvPKfPf:
[----:B------:R-:W-:Y:S01]  /*0000*/  LDC R1, c[0x0][0x37c] ;  /* 0x0000df00ff017b82 */ /* 0x000fe20000000800 */
[----:B------:R-:W0:Y:S07]  /*0010*/  S2R R25, SR_TID.X ;  /* 0x0000000000197919 */ /* 0x000e2e0000002100 */
[----:B------:R-:W0:Y:S01]  /*0020*/  S2UR UR4, SR_CTAID.X ;  /* 0x00000000000479c3 */ /* 0x000e220000002500 */
[----:B------:R-:W-:Y:S01]  /*0030*/  HFMA2 R15, -RZ, RZ, 0, 0 ;  /* 0x00000000ff0f7431 */ /* 0x000fe200000001ff */
[----:B------:R-:W1:Y:S01]  /*0040*/  LDCU.64 UR10, c[0x0][0x358] ;  /* 0x00006b00ff0a77ac */ /* 0x000e620008000a00 */
[----:B------:R-:W-:Y:S01]  /*0050*/  UMOV UR5, URZ ;  /* 0x000000ff00057c82 */ /* 0x000fe20008000000 */
[----:B------:R-:W-:-:S04]  /*0060*/  UMOV UR6, URZ ;  /* 0x000000ff00067c82 */ /* 0x000fc80008000000 */
[----:B------:R-:W0:Y:S08]  /*0070*/  LDC R0, c[0x0][0x360] ;  /* 0x0000d800ff007b82 */ /* 0x000e300000000800 */
[----:B------:R-:W2:Y:S08]  /*0080*/  S2UR UR7, SR_CgaCtaId ;  /* 0x00000000000779c3 */ /* 0x000eb00000008800 */
[----:B------:R-:W3:Y:S01]  /*0090*/  LDC.64 R4, c[0x0][0x380] ;  /* 0x0000e000ff047b82 */ /* 0x000ee20000000a00 */
[----:B0-----:R-:W-:Y:S01]  /*00a0*/  IMAD R25, R0, UR4, R25 ;  /* 0x0000000400197c24 */ /* 0x001fe2000f8e0219 */
[----:B------:R-:W-:-:S04]  /*00b0*/  UMOV UR4, 0x400 ;  /* 0x0000040000047882 */ /* 0x000fc80000000000 */
[----:B------:R-:W-:Y:S01]  /*00c0*/  IADD3 R0, P0, PT, -R25, 0x1387, RZ ;  /* 0x0000138719007810 */ /* 0x000fe20007f1e1ff */
[----:B--2---:R-:W-:-:S03]  /*00d0*/  ULEA UR7, UR7, UR4, 0x18 ;  /* 0x0000000407077291 */ /* 0x004fc6000f8ec0ff */
[----:B------:R-:W-:-:S04]  /*00e0*/  IADD3.X R3, PT, PT, RZ, -0x1, RZ, P0, !PT ;  /* 0xffffffffff037810 */ /* 0x000fc800007fe4ff */
[----:B------:R-:W-:Y:S02]  /*00f0*/  SHF.R.U64 R21, R0, 0x7, R3 ;  /* 0x0000000700157819 */ /* 0x000fe40000001203 */
[C---:B------:R-:W-:Y:S01]  /*0100*/  LEA R24, R25.reuse, UR7, 0x2 ;  /* 0x0000000719187c11 */ /* 0x040fe2000f8e10ff */
[----:B---3--:R-:W-:Y:S01]  /*0110*/  IMAD.WIDE.U32 R4, R25, 0x4, R4 ;  /* 0x0000000419047825 */ /* 0x008fe200078e0004 */
[----:B------:R-:W-:Y:S02]  /*0120*/  IADD3 R21, P0, PT, R21, 0x1, RZ ;  /* 0x0000000115157810 */ /* 0x000fe40007f1e0ff */
[----:B------:R-:W-:Y:S02]  /*0130*/  IADD3 R24, PT, PT, R24, 0x400, RZ ;  /* 0x0000040018187810 */ /* 0x000fe40007ffe0ff */
[----:B------:R-:W-:Y:S02]  /*0140*/  IADD3 R23, P1, PT, R4, 0x400, RZ ;  /* 0x0000040004177810 */ /* 0x000fe40007f3e0ff */
[----:B------:R-:W-:-:S02]  /*0150*/  LEA.HI.X R20, R3, RZ, RZ, 0x19, P0 ;  /* 0x000000ff03147211 */ /* 0x000fc400000fccff */
[C---:B------:R-:W-:Y:S02]  /*0160*/  LOP3.LUT R2, R21.reuse, 0x3, RZ, 0xc0, !PT ;  /* 0x0000000315027812 */ /* 0x040fe400078ec0ff */
[----:B------:R-:W-:Y:S02]  /*0170*/  IADD3.X R22, PT, PT, RZ, R5, RZ, P1, !PT ;  /* 0x00000005ff167210 */ /* 0x000fe40000ffe4ff */
[----:B------:R-:W-:Y:S02]  /*0180*/  LOP3.LUT R21, R21, 0xfffffffc, RZ, 0xc0, !PT ;  /* 0xfffffffc15157812 */ /* 0x000fe400078ec0ff */
[----:B-1----:R-:W-:-:S07]  /*0190*/  LOP3.LUT R20, R20, 0x3ffffff, RZ, 0xc0, !PT ;  /* 0x03ffffff14147812 */ /* 0x002fce00078ec0ff */
.L_x_6:
[----:B------:R-:W-:Y:S01]  /*01a0*/  ISETP.GT.U32.AND P0, PT, R25, 0x1387, PT ;  /* 0x000013871900780c */ /* 0x000fe20003f04070 */
[----:B------:R-:W-:Y:S01]  /*01b0*/  UIADD3 UR5, UP0, UPT, UR5, 0x1, URZ ;  /* 0x0000000105057890 */ /* 0x000fe2000ff1e0ff */
[----:B------:R-:W-:Y:S03]  /*01c0*/  BSSY.RECONVERGENT B0, `(.L_x_0) ;  /* 0x000003a000007945 */ /* 0x000fe60003800200 */
[----:B------:R-:W-:Y:S02]  /*01d0*/  UIADD3.X UR6, UPT, UPT, URZ, UR6, URZ, UP0, !UPT ;  /* 0x00000006ff067290 */ /* 0x000fe400087fe4ff */
[----:B------:R-:W-:-:S04]  /*01e0*/  UISETP.NE.U32.AND UP0, UPT, UR5, 0x40000, UPT ;  /* 0x000400000500788c */ /* 0x000fc8000bf05070 */
[----:B------:R-:W-:Y:S02]  /*01f0*/  UISETP.NE.AND.EX UP0, UPT, UR6, URZ, UPT, UP0 ;  /* 0x000000ff0600728c */ /* 0x000fe4000bf05300 */
[----:B------:R-:W-:Y:S09]  /*0200*/  @P0 BRA `(.L_x_1) ;  /* 0x0000000000d40947 */ /* 0x000ff20003800000 */
[----:B------:R-:W-:Y:S01]  /*0210*/  ISETP.GE.U32.AND P1, PT, R0, 0x180, PT ;  /* 0x000001800000780c */ /* 0x000fe20003f26070 */
[----:B------:R-:W-:Y:S01]  /*0220*/  BSSY.RECONVERGENT B1, `(.L_x_2) ;  /* 0x0000021000017945 */ /* 0x000fe20003800200 */
[----:B------:R-:W-:Y:S01]  /*0230*/  ISETP.NE.U32.AND P0, PT, R2, RZ, PT ;  /* 0x000000ff0200720c */ /* 0x000fe20003f05070 */
[----:B------:R-:W-:Y:S01]  /*0240*/  HFMA2 R14, -RZ, RZ, 0, 0 ;  /* 0x00000000ff0e7431 */ /* 0x000fe200000001ff */
[----:B------:R-:W-:Y:S02]  /*0250*/  ISETP.GE.U32.AND.EX P1, PT, R3, RZ, PT, P1 ;  /* 0x000000ff0300720c */ /* 0x000fe40003f26110 */
[----:B------:R-:W-:Y:S02]  /*0260*/  ISETP.NE.AND.EX P0, PT, RZ, RZ, PT, P0 ;  /* 0x000000ffff00720c */ /* 0x000fe40003f05300 */
[----:B------:R-:W-:-:S09]  /*0270*/  MOV R16, RZ ;  /* 0x000000ff00107202 */ /* 0x000fd20000000f00 */
[----:B------:R-:W-:Y:S05]  /*0280*/  @!P1 BRA `(.L_x_3) ;  /* 0x0000000000689947 */ /* 0x000fea0003800000 */
[----:B------:R-:W-:Y:S02]  /*0290*/  MOV R14, RZ ;  /* 0x000000ff000e7202 */ /* 0x000fe40000000f00 */
[----:B------:R-:W-:Y:S02]  /*02a0*/  MOV R16, RZ ;  /* 0x000000ff00107202 */ /* 0x000fe40000000f00 */
[----:B------:R-:W-:Y:S02]  /*02b0*/  MOV R12, R23 ;  /* 0x00000017000c7202 */ /* 0x000fe40000000f00 */
[----:B------:R-:W-:Y:S02]  /*02c0*/  MOV R5, R22 ;  /* 0x0000001600057202 */ /* 0x000fe40000000f00 */
[----:B------:R-:W-:Y:S02]  /*02d0*/  MOV R6, R24 ;  /* 0x0000001800067202 */ /* 0x000fe40000000f00 */
[----:B------:R-:W-:-:S02]  /*02e0*/  MOV R8, R21 ;  /* 0x0000001500087202 */ /* 0x000fc40000000f00 */
[----:B------:R-:W-:-:S07]  /*02f0*/  MOV R10, R20 ;  /* 0x00000014000a7202 */ /* 0x000fce0000000f00 */
.L_x_4:
[----:B------:R-:W-:-:S05]  /*0300*/  MOV R4, R12 ;  /* 0x0000000c00047202 */ /* 0x000fca0000000f00 */
[----:B------:R-:W2:Y:S04]  /*0310*/  LDG.E R7, desc[UR10][R4.64+-0x400] ;  /* 0xfffc000a04077981 */ /* 0x000ea8000c1e1900 */
[----:B------:R-:W3:Y:S04]  /*0320*/  LDG.E R9, desc[UR10][R4.64+-0x200] ;  /* 0xfffe000a04097981 */ /* 0x000ee8000c1e1900 */
[----:B------:R-:W4:Y:S04]  /*0330*/  LDG.E R11, desc[UR10][R4.64] ;  /* 0x0000000a040b7981 */ /* 0x000f28000c1e1900 */
[----:B------:R0:W5:Y:S01]  /*0340*/  LDG.E R13, desc[UR10][R4.64+0x200] ;  /* 0x0002000a040d7981 */ /* 0x000162000c1e1900 */
[----:B------:R-:W-:-:S02]  /*0350*/  IADD3 R8, P1, PT, R8, -0x4, RZ ;  /* 0xfffffffc08087810 */ /* 0x000fc40007f3e0ff */
[----:B------:R-:W-:Y:S02]  /*0360*/  IADD3 R14, P2, PT, R14, 0x200, RZ ;  /* 0x000002000e0e7810 */ /* 0x000fe40007f5e0ff */
[----:B------:R-:W-:Y:S02]  /*0370*/  IADD3.X R10, PT, PT, R10, -0x1, RZ, P1, !PT ;  /* 0xffffffff0a0a7810 */ /* 0x000fe40000ffe4ff */
[----:B------:R-:W-:Y:S02]  /*0380*/  ISETP.NE.U32.AND P1, PT, R8, RZ, PT ;  /* 0x000000ff0800720c */ /* 0x000fe40003f25070 */
[----:B------:R-:W-:Y:S02]  /*0390*/  IADD3 R12, P3, PT, R4, 0x800, RZ ;  /* 0x00000800040c7810 */ /* 0x000fe40007f7e0ff */
[----:B------:R-:W-:Y:S02]  /*03a0*/  ISETP.NE.AND.EX P1, PT, R10, RZ, PT, P1 ;  /* 0x000000ff0a00720c */ /* 0x000fe40003f25310 */
[----:B0-----:R-:W-:-:S02]  /*03b0*/  IADD3.X R5, PT, PT, RZ, R5, RZ, P3, !PT ;  /* 0x00000005ff057210 */ /* 0x001fc40001ffe4ff */
[----:B------:R-:W-:Y:S01]  /*03c0*/  IADD3.X R16, PT, PT, RZ, R16, RZ, P2, !PT ;  /* 0x00000010ff107210 */ /* 0x000fe200017fe4ff */
[----:B--2---:R-:W-:Y:S04]  /*03d0*/  STS [R6+-0x400], R7 ;  /* 0xfffc000706007388 */ /* 0x004fe80000000800 */
[----:B---3--:R-:W-:Y:S04]  /*03e0*/  STS [R6+-0x200], R9 ;  /* 0xfffe000906007388 */ /* 0x008fe80000000800 */
[----:B----4-:R-:W-:Y:S04]  /*03f0*/  STS [R6], R11 ;  /* 0x0000000b06007388 */ /* 0x010fe80000000800 */
[----:B-----5:R0:W-:Y:S02]  /*0400*/  STS [R6+0x200], R13 ;  /* 0x0002000d06007388 */ /* 0x0201e40000000800 */
[----:B0-----:R-:W-:Y:S01]  /*0410*/  IADD3 R6, PT, PT, R6, 0x800, RZ ;  /* 0x0000080006067810 */ /* 0x001fe20007ffe0ff */
[----:B------:R-:W-:Y:S06]  /*0420*/  @P1 BRA `(.L_x_4) ;  /* 0xfffffffc00b41947 */ /* 0x000fec000383ffff */
.L_x_3:
[----:B------:R-:W-:Y:S05]  /*0430*/  BSYNC.RECONVERGENT B1 ;  /* 0x0000000000017941 */ /* 0x000fea0003800200 */
.L_x_2:
[----:B------:R-:W-:Y:S05]  /*0440*/  @!P0 BRA `(.L_x_1) ;  /* 0x0000000000448947 */ /* 0x000fea0003800000 */
[----:B------:R-:W0:Y:S01]  /*0450*/  LDCU.64 UR8, c[0x0][0x380] ;  /* 0x00007000ff0877ac */ /* 0x000e220008000a00 */
[----:B------:R-:W-:-:S04]  /*0460*/  IADD3 R7, P0, PT, R25, R14, RZ ;  /* 0x0000000e19077210 */ /* 0x000fc80007f1e0ff */
[----:B------:R-:W-:Y:S02]  /*0470*/  IADD3.X R6, PT, PT, RZ, R16, RZ, P0, !PT ;  /* 0x00000010ff067210 */ /* 0x000fe400007fe4ff */
[----:B0-----:R-:W-:-:S04]  /*0480*/  LEA R4, P0, R7, UR8, 0x2 ;  /* 0x0000000807047c11 */ /* 0x001fc8000f8010ff */
[----:B------:R-:W-:-:S05]  /*0490*/  LEA.HI.X R5, R7, UR9, R6, 0x2, P0 ;  /* 0x0000000907057c11 */ /* 0x000fca00080f1406 */
[----:B------:R-:W2:Y:S01]  /*04a0*/  LDG.E R6, desc[UR10][R4.64] ;  /* 0x0000000a04067981 */ /* 0x000ea2000c1e1900 */
[----:B------:R-:W-:Y:S02]  /*04b0*/  LEA R9, R7, UR7, 0x2 ;  /* 0x0000000707097c11 */ /* 0x000fe4000f8e10ff */
[----:B------:R-:W-:-:S04]  /*04c0*/  ISETP.NE.U32.AND P0, PT, R2, 0x1, PT ;  /* 0x000000010200780c */ /* 0x000fc80003f05070 */
[----:B------:R-:W-:Y:S01]  /*04d0*/  ISETP.NE.AND.EX P0, PT, RZ, RZ, PT, P0 ;  /* 0x000000ffff00720c */ /* 0x000fe20003f05300 */
[----:B--2---:R0:W-:-:S12]  /*04e0*/  STS [R9], R6 ;  /* 0x0000000609007388 */ /* 0x0041d80000000800 */
[----:B------:R-:W-:Y:S05]  /*04f0*/  @!P0 BRA `(.L_x_1) ;  /* 0x0000000000188947 */ /* 0x000fea0003800000 */
[----:B------:R-:W-:Y:S01]  /*0500*/  ISETP.NE.U32.AND P0, PT, R2, 0x2, PT ;  /* 0x000000020200780c */ /* 0x000fe20003f05070 */
[----:B0-----:R-:W2:Y:S03]  /*0510*/  LDG.E R6, desc[UR10][R4.64+0x200] ;  /* 0x0002000a04067981 */ /* 0x001ea6000c1e1900 */
[----:B------:R-:W-:-:S13]  /*0520*/  ISETP.NE.AND.EX P0, PT, RZ, RZ, PT, P0 ;  /* 0x000000ffff00720c */ /* 0x000fda0003f05300 */
[----:B------:R-:W3:Y:S04]  /*0530*/  @P0 LDG.E R7, desc[UR10][R4.64+0x400] ;  /* 0x0004000a04070981 */ /* 0x000ee8000c1e1900 */
[----:B--2---:R1:W-:Y:S04]  /*0540*/  STS [R9+0x200], R6 ;  /* 0x0002000609007388 */ /* 0x0043e80000000800 */
[----:B---3--:R1:W-:Y:S02]  /*0550*/  @P0 STS [R9+0x400], R7 ;  /* 0x0004000709000388 */ /* 0x0083e40000000800 */
.L_x_1:
[----:B------:R-:W-:Y:S05]  /*0560*/  BSYNC.RECONVERGENT B0 ;  /* 0x0000000000007941 */ /* 0x000fea0003800200 */
.L_x_0:
[----:B01----:R-:W0:Y:S01]  /*0570*/  LDS.128 R4, [UR7] ;  /* 0x00000007ff047984 */ /* 0x003e220008000c00 */
[----:B------:R-:W-:Y:S01]  /*0580*/  UMOV UR9, 0x8 ;  /* 0x0000000800097882 */ /* 0x000fe20000000000 */
[----:B------:R-:W-:Y:S02]  /*0590*/  UMOV UR4, URZ ;  /* 0x000000ff00047c82 */ /* 0x000fe40008000000 */
[----:B------:R-:W1:Y:S01]  /*05a0*/  LDS.128 R8, [UR7+0x10] ;  /* 0x00001007ff087984 */ /* 0x000e620008000c00 */
[----:B0-----:R-:W-:-:S04]  /*05b0*/  FADD R4, R4, R15 ;  /* 0x0000000f04047221 */ /* 0x001fc80000000000 */
[----:B------:R-:W-:-:S04]  /*05c0*/  FADD R5, R4, R5 ;  /* 0x0000000504057221 */ /* 0x000fc80000000000 */
[----:B------:R-:W-:-:S04]  /*05d0*/  FADD R6, R5, R6 ;  /* 0x0000000605067221 */ /* 0x000fc80000000000 */
[----:B------:R-:W-:-:S04]  /*05e0*/  FADD R7, R6, R7 ;  /* 0x0000000706077221 */ /* 0x000fc80000000000 */
[----:B-1----:R-:W-:-:S04]  /*05f0*/  FADD R8, R7, R8 ;  /* 0x0000000807087221 */ /* 0x002fc80000000000 */
[----:B------:R-:W-:-:S04]  /*0600*/  FADD R9, R8, R9 ;  /* 0x0000000908097221 */ /* 0x000fc80000000000 */
[----:B------:R-:W-:-:S04]  /*0610*/  FADD R10, R9, R10 ;  /* 0x0000000a090a7221 */ /* 0x000fc80000000000 */
[----:B------:R-:W-:-:S07]  /*0620*/  FADD R15, R10, R11 ;  /* 0x0000000b0a0f7221 */ /* 0x000fce0000000000 */
.L_x_5:
[----:B------:R-:W-:-:S09]  /*0630*/  ULEA UR8, UR9, UR7, 0x2 ;  /* 0x0000000709087291 */ /* 0x000fd2000f8e10ff */
[----:B------:R-:W0:Y:S04]  /*0640*/  LDS.128 R4, [UR8] ;  /* 0x00000008ff047984 */ /* 0x000e280008000c00 */
[----:B------:R-:W1:Y:S01]  /*0650*/  LDS.128 R16, [UR8+0x10] ;  /* 0x00001008ff107984 */ /* 0x000e620008000c00 */
[----:B------:R-:W-:-:S04]  /*0660*/  UIADD3 UR8, UPT, UPT, UR9, 0x8, URZ ;  /* 0x0000000809087890 */ /* 0x000fc8000fffe0ff */
[----:B------:R-:W-:-:S09]  /*0670*/  ULEA UR8, UR8, UR7, 0x2 ;  /* 0x0000000708087291 */ /* 0x000fd2000f8e10ff */
[----:B------:R-:W2:Y:S01]  /*0680*/  LDS.128 R8, [UR8] ;  /* 0x00000008ff087984 */ /* 0x000ea20008000c00 */
[----:B0-----:R-:W-:-:S03]  /*0690*/  FADD R4, R4, R15 ;  /* 0x0000000f04047221 */ /* 0x001fc60000000000 */
[----:B------:R-:W0:Y:S01]  /*06a0*/  LDS.128 R12, [UR8+0x10] ;  /* 0x00001008ff0c7984 */ /* 0x000e220008000c00 */
[----:B------:R-:W-:Y:S01]  /*06b0*/  UIADD3 UR8, UPT, UPT, UR9, 0x10, URZ ;  /* 0x0000001009087890 */ /* 0x000fe2000fffe0ff */
[----:B------:R-:W-:-:S03]  /*06c0*/  FADD R5, R4, R5 ;  /* 0x0000000504057221 */ /* 0x000fc60000000000 */
[----:B------:R-:W-:Y:S01]  /*06d0*/  ULEA UR8, UR8, UR7, 0x2 ;  /* 0x0000000708087291 */ /* 0x000fe2000f8e10ff */
[----:B------:R-:W-:-:S04]  /*06e0*/  FADD R6, R5, R6 ;  /* 0x0000000605067221 */ /* 0x000fc80000000000 */
[----:B------:R-:W-:-:S04]  /*06f0*/  FADD R7, R6, R7 ;  /* 0x0000000706077221 */ /* 0x000fc80000000000 */
[----:B-1----:R-:W-:Y:S02]  /*0700*/  FADD R16, R7, R16 ;  /* 0x0000001007107221 */ /* 0x002fe40000000000 */
[----:B------:R-:W1:Y:S02]  /*0710*/  LDS.128 R4, [UR8] ;  /* 0x00000008ff047984 */ /* 0x000e640008000c00 */
[----:B------:R-:W-:-:S04]  /*0720*/  FADD R17, R16, R17 ;  /* 0x0000001110117221 */ /* 0x000fc80000000000 */
[----:B------:R-:W-:-:S04]  /*0730*/  FADD R18, R17, R18 ;  /* 0x0000001211127221 */ /* 0x000fc80000000000 */
[----:B------:R-:W-:-:S04]  /*0740*/  FADD R19, R18, R19 ;  /* 0x0000001312137221 */ /* 0x000fc80000000000 */
[----:B--2---:R-:W-:Y:S02]  /*0750*/  FADD R8, R19, R8 ;  /* 0x0000000813087221 */ /* 0x004fe40000000000 */
[----:B------:R-:W2:Y:S01]  /*0760*/  LDS.128 R16, [UR8+0x10] ;  /* 0x00001008ff107984 */ /* 0x000ea20008000c00 */
[----:B------:R-:W-:Y:S01]  /*0770*/  UIADD3 UR8, UPT, UPT, UR9, 0x18, URZ ;  /* 0x0000001809087890 */ /* 0x000fe2000fffe0ff */
[----:B------:R-:W-:-:S03]  /*0780*/  FADD R9, R8, R9 ;  /* 0x0000000908097221 */ /* 0x000fc60000000000 */
[----:B------:R-:W-:Y:S01]  /*0790*/  ULEA UR8, UR8, UR7, 0x2 ;  /* 0x0000000708087291 */ /* 0x000fe2000f8e10ff */
[----:B------:R-:W-:-:S04]  /*07a0*/  FADD R10, R9, R10 ;  /* 0x0000000a090a7221 */ /* 0x000fc80000000000 */
[----:B------:R-:W-:-:S04]  /*07b0*/  FADD R11, R10, R11 ;  /* 0x0000000b0a0b7221 */ /* 0x000fc80000000000 */
[----:B0-----:R-:W-:Y:S02]  /*07c0*/  FADD R12, R11, R12 ;  /* 0x0000000c0b0c7221 */ /* 0x001fe40000000000 */
[----:B------:R-:W0:Y:S02]  /*07d0*/  LDS.128 R8, [UR8] ;  /* 0x00000008ff087984 */ /* 0x000e240008000c00 */
[----:B------:R-:W-:-:S04]  /*07e0*/  FADD R13, R12, R13 ;  /* 0x0000000d0c0d7221 */ /* 0x000fc80000000000 */
[----:B------:R-:W-:-:S04]  /*07f0*/  FADD R14, R13, R14 ;  /* 0x0000000e0d0e7221 */ /* 0x000fc80000000000 */
[----:B------:R-:W-:-:S04]  /*0800*/  FADD R15, R14, R15 ;  /* 0x0000000f0e0f7221 */ /* 0x000fc80000000000 */
[----:B-1----:R-:W-:Y:S02]  /*0810*/  FADD R4, R15, R4 ;  /* 0x000000040f047221 */ /* 0x002fe40000000000 */
[----:B------:R-:W1:Y:S01]  /*0820*/  LDS.128 R12, [UR8+0x10] ;  /* 0x00001008ff0c7984 */ /* 0x000e620008000c00 */
[----:B------:R-:W-:Y:S01]  /*0830*/  UIADD3 UR8, UPT, UPT, UR9, 0x20, URZ ;  /* 0x0000002009087890 */ /* 0x000fe2000fffe0ff */
[----:B------:R-:W-:-:S03]  /*0840*/  FADD R5, R4, R5 ;  /* 0x0000000504057221 */ /* 0x000fc60000000000 */
[----:B------:R-:W-:Y:S01]  /*0850*/  ULEA UR8, UR8, UR7, 0x2 ;  /* 0x0000000708087291 */ /* 0x000fe2000f8e10ff */
[----:B------:R-:W-:-:S04]  /*0860*/  FADD R6, R5, R6 ;  /* 0x0000000605067221 */ /* 0x000fc80000000000 */
[----:B------:R-:W-:-:S04]  /*0870*/  FADD R7, R6, R7 ;  /* 0x0000000706077221 */ /* 0x000fc80000000000 */
[----:B--2---:R-:W-:Y:S02]  /*0880*/  FADD R16, R7, R16 ;  /* 0x0000001007107221 */ /* 0x004fe40000000000 */
[----:B------:R-:W2:Y:S02]  /*0890*/  LDS.128 R4, [UR8] ;  /* 0x00000008ff047984 */ /* 0x000ea40008000c00 */
[----:B------:R-:W-:-:S04]  /*08a0*/  FADD R17, R16, R17 ;  /* 0x0000001110117221 */ /* 0x000fc80000000000 */
[----:B------:R-:W-:-:S04]  /*08b0*/  FADD R18, R17, R18 ;  /* 0x0000001211127221 */ /* 0x000fc80000000000 */
[----:B------:R-:W-:-:S04]  /*08c0*/  FADD R19, R18, R19 ;  /* 0x0000001312137221 */ /* 0x000fc80000000000 */
[----:B0-----:R-:W-:Y:S02]  /*08d0*/  FADD R8, R19, R8 ;  /* 0x0000000813087221 */ /* 0x001fe40000000000 */
        /* <DEDUP_REMOVED lines=74> */
[----:B------:R-:W-:Y:S01]  /*0d80*/  FADD R9, R8, R9 ;  /* 0x0000000908097221 */ /* 0x000fe20000000000 */
[----:B------:R-:W-:Y:S02]  /*0d90*/  UIADD3 UR9, UP1, UPT, UR9, 0x60, URZ ;  /* 0x0000006009097890 */ /* 0x000fe4000ff3e0ff */
[----:B------:R-:W-:Y:S01]  /*0da0*/  ULEA UR8, UR8, UR7, 0x2 ;  /* 0x0000000708087291 */ /* 0x000fe2000f8e10ff */
[----:B------:R-:W-:Y:S01]  /*0db0*/  FADD R10, R9, R10 ;  /* 0x0000000a090a7221 */ /* 0x000fe20000000000 */
[----:B------:R-:W-:Y:S02]  /*0dc0*/  UIADD3.X UR4, UPT, UPT, URZ, UR4, URZ, UP1, !UPT ;  /* 0x00000004ff047290 */ /* 0x000fe40008ffe4ff */
[----:B------:R-:W-:Y:S01]  /*0dd0*/  UISETP.NE.U32.AND UP1, UPT, UR9, 0x1388, UPT ;  /* 0x000013880900788c */ /* 0x000fe2000bf25070 */
[----:B------:R-:W-:-:S03]  /*0de0*/  FADD R11, R10, R11 ;  /* 0x0000000b0a0b7221 */ /* 0x000fc60000000000 */
[----:B------:R-:W-:Y:S01]  /*0df0*/  UISETP.NE.AND.EX UP1, UPT, UR4, URZ, UPT, UP1 ;  /* 0x000000ff0400728c */ /* 0x000fe2000bf25310 */
[----:B-1----:R-:W-:Y:S02]  /*0e00*/  FADD R12, R11, R12 ;  /* 0x0000000c0b0c7221 */ /* 0x002fe40000000000 */
[----:B------:R-:W1:Y:S02]  /*0e10*/  LDS.128 R8, [UR8] ;  /* 0x00000008ff087984 */ /* 0x000e640008000c00 */
[----:B------:R-:W-:-:S04]  /*0e20*/  FADD R13, R12, R13 ;  /* 0x0000000d0c0d7221 */ /* 0x000fc80000000000 */
[----:B------:R-:W-:-:S04]  /*0e30*/  FADD R14, R13, R14 ;  /* 0x0000000e0d0e7221 */ /* 0x000fc80000000000 */
[----:B------:R-:W-:-:S04]  /*0e40*/  FADD R15, R14, R15 ;  /* 0x0000000f0e0f7221 */ /* 0x000fc80000000000 */
[----:B--2---:R-:W-:Y:S02]  /*0e50*/  FADD R4, R15, R4 ;  /* 0x000000040f047221 */ /* 0x004fe40000000000 */
[----:B------:R-:W2:Y:S02]  /*0e60*/  LDS.128 R12, [UR8+0x10] ;  /* 0x00001008ff0c7984 */ /* 0x000ea40008000c00 */
[----:B------:R-:W-:-:S04]  /*0e70*/  FADD R5, R4, R5 ;  /* 0x0000000504057221 */ /* 0x000fc80000000000 */
[----:B------:R-:W-:-:S04]  /*0e80*/  FADD R6, R5, R6 ;  /* 0x0000000605067221 */ /* 0x000fc80000000000 */
[----:B------:R-:W-:-:S04]  /*0e90*/  FADD R7, R6, R7 ;  /* 0x0000000706077221 */ /* 0x000fc80000000000 */
[----:B0-----:R-:W-:-:S04]  /*0ea0*/  FADD R16, R7, R16 ;  /* 0x0000001007107221 */ /* 0x001fc80000000000 */
[----:B------:R-:W-:-:S04]  /*0eb0*/  FADD R17, R16, R17 ;  /* 0x0000001110117221 */ /* 0x000fc80000000000 */
[----:B------:R-:W-:-:S04]  /*0ec0*/  FADD R18, R17, R18 ;  /* 0x0000001211127221 */ /* 0x000fc80000000000 */
[----:B------:R-:W-:-:S04]  /*0ed0*/  FADD R19, R18, R19 ;  /* 0x0000001312137221 */ /* 0x000fc80000000000 */
[----:B-1----:R-:W-:-:S04]  /*0ee0*/  FADD R8, R8, R19 ;  /* 0x0000001308087221 */ /* 0x002fc80000000000 */
[----:B------:R-:W-:-:S04]  /*0ef0*/  FADD R9, R8, R9 ;  /* 0x0000000908097221 */ /* 0x000fc80000000000 */
[----:B------:R-:W-:-:S04]  /*0f00*/  FADD R10, R9, R10 ;  /* 0x0000000a090a7221 */ /* 0x000fc80000000000 */
[----:B------:R-:W-:-:S04]  /*0f10*/  FADD R11, R10, R11 ;  /* 0x0000000b0a0b7221 */ /* 0x000fc80000000000 */
[----:B--2---:R-:W-:-:S04]  /*0f20*/  FADD R12, R11, R12 ;  /* 0x0000000c0b0c7221 */ /* 0x004fc80000000000 */
[----:B------:R-:W-:-:S04]  /*0f30*/  FADD R13, R12, R13 ;  /* 0x0000000d0c0d7221 */ /* 0x000fc80000000000 */
[----:B------:R-:W-:-:S04]  /*0f40*/  FADD R14, R13, R14 ;  /* 0x0000000e0d0e7221 */ /* 0x000fc80000000000 */
[----:B------:R-:W-:Y:S01]  /*0f50*/  FADD R15, R14, R15 ;  /* 0x0000000f0e0f7221 */ /* 0x000fe20000000000 */
[----:B------:R-:W-:Y:S06]  /*0f60*/  BRA.U UP1, `(.L_x_5) ;  /* 0xfffffff501b07547 */ /* 0x000fec000b83ffff */
[----:B------:R-:W-:Y:S05]  /*0f70*/  BRA.U UP0, `(.L_x_6) ;  /* 0xfffffff100887547 */ /* 0x000fea000b83ffff */
[----:B------:R-:W0:Y:S02]  /*0f80*/  LDCU.64 UR8, c[0x0][0x388] ;  /* 0x00007100ff0877ac */ /* 0x000e240008000a00 */
[----:B0-----:R-:W-:-:S04]  /*0f90*/  LEA R2, P0, R25, UR8, 0x2 ;  /* 0x0000000819027c11 */ /* 0x001fc8000f8010ff */
[----:B------:R-:W-:-:S05]  /*0fa0*/  LEA.HI.X R3, R25, UR9, RZ, 0x2, P0 ;  /* 0x0000000919037c11 */ /* 0x000fca00080f14ff */
[----:B------:R-:W-:Y:S01]  /*0fb0*/  STG.E desc[UR10][R2.64], R15 ;  /* 0x0000000f02007986 */ /* 0x000fe2000c10190a */
[----:B------:R-:W-:Y:S05]  /*0fc0*/  EXIT ;  /* 0x000000000000794d */ /* 0x000fea0003800000 */
.L_x_7:
[----:B------:R-:W-:-:S00]  /*0fd0*/  BRA `(.L_x_7) ;  /* 0xfffffffc00fc7947 */ /* 0x000fc0000383ffff */
[----:B------:R-:W-:-:S00]  /*0fe0*/  NOP ;  /* 0x0000000000007918 */ /* 0x000fc00000000000 */
        /* <DEDUP_REMOVED lines=9> */
.L_x_30:


//--------------------- .text._Z20constant_shared_readILm262144EEvPf --------------------------
	.section	.text._Z20constant_shared_readILm262144EEvPf,"ax",@progbits
	.align	128
        .global         _Z20constant_shared_readILm262144EEvPf
        .type           _Z20constant_shared_readILm262144EEvPf,@function
        .size           _Z20constant_shared_readILm262144EEvPf,(.L_x_31 - _Z20constant_shared_readILm262144EEvPf)
        .other          _Z20constant_shared_readILm262144EEvPf,@"STO_CUDA_ENTRY STV_DEFAULT"
_Z20constant_shared_readILm262144EEvPf:
.text._Z20constant_shared_readILm262144EEvPf:
[----:B------:R-:W-:Y:S01]  /*0000*/  LDC R1, c[0x0][0x37c] ;  /* 0x0000df00ff017b82 */ /* 0x000fe20000000800 */
[----:B------:R-:W0:Y:S07]  /*0010*/  S2R R24, SR_TID.X ;  /* 0x0000000000187919 */ /* 0x000e2e0000002100 */
[----:B------:R-:W0:Y:S01]  /*0020*/  S2UR UR4, SR_CTAID.X ;  /* 0x00000000000479c3 */ /* 0x000e220000002500 */
[----:B------:R-:W-:Y:S01]  /*0030*/  HFMA2 R5, -RZ, RZ, 0, 6.103515625e-05 ;  /* 0x00000400ff057431 */ /* 0x000fe200000001ff */
[----:B------:R-:W-:Y:S01]  /*0040*/  MOV R15, RZ ;  /* 0x000000ff000f7202 */ /* 0x000fe20000000f00 */
[----:B------:R-:W1:Y:S01]  /*0050*/  LDCU.64 UR10, c[0x0][0x358] ;  /* 0x00006b00ff0a77ac */ /* 0x000e620008000a00 */
[----:B------:R-:W-:-:S04]  /*0060*/  UMOV UR5, URZ ;  /* 0x000000ff00057c82 */ /* 0x000fc80008000000 */
[----:B------:R-:W0:Y:S01]  /*0070*/  LDC R3, c[0x0][0x360] ;  /* 0x0000d800ff037b82 */ /* 0x000e220000000800 */
[----:B------:R-:W-:-:S07]  /*0080*/  UMOV UR6, URZ ;  /* 0x000000ff00067c82 */ /* 0x000fce0008000000 */
[----:B------:R-:W2:Y:S01]  /*0090*/  S2UR UR7, SR_CgaCtaId ;  /* 0x00000000000779c3 */ /* 0x000ea20000008800 */
[----:B0-----:R-:W-:Y:S01]  /*00a0*/  IMAD R24, R3, UR4, R24 ;  /* 0x0000000403187c24 */ /* 0x001fe2000f8e0218 */
[----:B------:R-:W-:-:S04]  /*00b0*/  UMOV UR4, 0x400 ;  /* 0x0000040000047882 */ /* 0x000fc80000000000 */
[C---:B------:R-:W-:Y:S02]  /*00c0*/  IADD3 R0, P0, PT, -R24.reuse, 0x1387, RZ ;  /* 0x0000138718007810 */ /* 0x040fe40007f1e1ff */
[----:B------:R-:W-:Y:S01]  /*00d0*/  LEA R22, R24, R5, 0x2 ;  /* 0x0000000518167211 */ /* 0x000fe200078e10ff */
[----:B--2---:R-:W-:Y:S01]  /*00e0*/  ULEA UR7, UR7, UR4, 0x18 ;  /* 0x0000000407077291 */ /* 0x004fe2000f8ec0ff */
[----:B------:R-:W-:-:S04]  /*00f0*/  IADD3.X R3, PT, PT, RZ, -0x1, RZ, P0, !PT ;  /* 0xffffffffff037810 */ /* 0x000fc800007fe4ff */
[----:B------:R-:W-:Y:S02]  /*0100*/  SHF.R.U64 R21, R0, 0x7, R3 ;  /* 0x0000000700157819 */ /* 0x000fe40000001203 */
[----:B------:R-:W-:Y:S02]  /*0110*/  LEA R23, R24, UR7, 0x2 ;  /* 0x0000000718177c11 */ /* 0x000fe4000f8e10ff */
[----:B------:R-:W-:Y:S02]  /*0120*/  IADD3 R21, P0, PT, R21, 0x1, RZ ;  /* 0x0000000115157810 */ /* 0x000fe40007f1e0ff */
[----:B------:R-:W-:Y:S02]  /*0130*/  IADD3 R23, PT, PT, R23, 0x400, RZ ;  /* 0x0000040017177810 */ /* 0x000fe40007ffe0ff */
[----:B------:R-:W-:Y:S02]  /*0140*/  LEA.HI.X R20, R3, RZ, RZ, 0x19, P0 ;  /* 0x000000ff03147211 */ /* 0x000fe400000fccff */
[----:B------:R-:W-:-:S02]  /*0150*/  LOP3.LUT R2, R21, 0x3, RZ, 0xc0, !PT ;  /* 0x0000000315027812 */ /* 0x000fc400078ec0ff */
[----:B------:R-:W-:Y:S02]  /*0160*/  LOP3.LUT R21, R21, 0xfffffffc, RZ, 0xc0, !PT ;  /* 0xfffffffc15157812 */ /* 0x000fe400078ec0ff */
[----:B-1----:R-:W-:-:S07]  /*0170*/  LOP3.LUT R20, R20, 0x3ffffff, RZ, 0xc0, !PT ;  /* 0x03ffffff14147812 */ /* 0x002fce00078ec0ff */
.L_x_14:
        /* <DEDUP_REMOVED lines=12> */
[----:B------:R-:W-:-:S11]  /*0240*/  ISETP.NE.AND.EX P1, PT, RZ, RZ, PT, P1 ;  /* 0x000000ffff00720c */ /* 0x000fd60003f25310 */
[----:B------:R-:W-:Y:S05]  /*0250*/  @!P0 BRA `(.L_x_11) ;  /* 0x0000000000548947 */ /* 0x000fea0003800000 */
[----:B------:R-:W-:Y:S02]  /*0260*/  MOV R13, RZ ;  /* 0x000000ff000d7202 */ /* 0x000fe40000000f00 */
[----:B------:R-:W-:Y:S02]  /*0270*/  MOV R10, R22 ;  /* 0x00000016000a7202 */ /* 0x000fe40000000f00 */
[----:B------:R-:W-:Y:S02]  /*0280*/  MOV R4, R23 ;  /* 0x0000001700047202 */ /* 0x000fe40000000f00 */
[----:B------:R-:W-:Y:S02]  /*0290*/  MOV R6, R21 ;  /* 0x0000001500067202 */ /* 0x000fe40000000f00 */
[----:B------:R-:W-:-:S07]  /*02a0*/  MOV R8, R20 ;  /* 0x0000001400087202 */ /* 0x000fce0000000f00 */
.L_x_12:
[----:B------:R0:W1:Y:S01]  /*02b0*/  LDC R5, c[0x3][R10+-0x400] ;  /* 0x00ff00000a057b82 */ /* 0x0000620000000800 */
[----:B------:R-:W-:Y:S02]  /*02c0*/  IADD3 R6, P0, PT, R6, -0x4, RZ ;  /* 0xfffffffc06067810 */ /* 0x000fe40007f1e0ff */
[----:B------:R-:W-:Y:S02]  /*02d0*/  IADD3 R13, PT, PT, R13, 0x200, RZ ;  /* 0x000002000d0d7810 */ /* 0x000fe40007ffe0ff */
[----:B------:R-:W-:Y:S02]  /*02e0*/  IADD3.X R8, PT, PT, R8, -0x1, RZ, P0, !PT ;  /* 0xffffffff08087810 */ /* 0x000fe400007fe4ff */
[----:B------:R-:W-:Y:S01]  /*02f0*/  ISETP.NE.U32.AND P0, PT, R6, RZ, PT ;  /* 0x000000ff0600720c */ /* 0x000fe20003f05070 */
[----:B------:R0:W2:Y:S03]  /*0300*/  LDC R7, c[0x3][R10+-0x200] ;  /* 0x00ff80000a077b82 */ /* 0x0000a60000000800 */
[----:B------:R-:W-:-:S05]  /*0310*/  ISETP.NE.AND.EX P0, PT, R8, RZ, PT, P0 ;  /* 0x000000ff0800720c */ /* 0x000fca0003f05300 */
[----:B------:R0:W3:Y:S08]  /*0320*/  LDC R9, c[0x3][R10] ;  /* 0x00c000000a097b82 */ /* 0x0000f00000000800 */
[----:B------:R0:W4:Y:S02]  /*0330*/  LDC R11, c[0x3][R10+0x200] ;  /* 0x00c080000a0b7b82 */ /* 0x0001240000000800 */
[----:B0-----:R-:W-:Y:S01]  /*0340*/  IADD3 R10, PT, PT, R10, 0x800, RZ ;  /* 0x000008000a0a7810 */ /* 0x001fe20007ffe0ff */
[----:B-1----:R-:W-:Y:S04]  /*0350*/  STS [R4+-0x400], R5 ;  /* 0xfffc000504007388 */ /* 0x002fe80000000800 */
[----:B--2---:R-:W-:Y:S04]  /*0360*/  STS [R4+-0x200], R7 ;  /* 0xfffe000704007388 */ /* 0x004fe80000000800 */
[----:B---3--:R-:W-:Y:S04]  /*0370*/  STS [R4], R9 ;  /* 0x0000000904007388 */ /* 0x008fe80000000800 */
[----:B----4-:R0:W-:Y:S02]  /*0380*/  STS [R4+0x200], R11 ;  /* 0x0002000b04007388 */ /* 0x0101e40000000800 */
[----:B0-----:R-:W-:Y:S01]  /*0390*/  IADD3 R4, PT, PT, R4, 0x800, RZ ;  /* 0x0000080004047810 */ /* 0x001fe20007ffe0ff */
[----:B------:R-:W-:Y:S06]  /*03a0*/  @P0 BRA `(.L_x_12) ;  /* 0xfffffffc00c00947 */ /* 0x000fec000383ffff */
.L_x_11:
[----:B------:R-:W-:Y:S05]  /*03b0*/  BSYNC.RECONVERGENT B1 ;  /* 0x0000000000017941 */ /* 0x000fea0003800200 */
.L_x_10:
[----:B------:R-:W-:Y:S05]  /*03c0*/  @!P1 BRA `(.L_x_9) ;  /* 0x0000000000389947 */ /* 0x000fea0003800000 */
[----:B------:R-:W-:Y:S02]  /*03d0*/  IADD3 R5, PT, PT, R24, R13, RZ ;  /* 0x0000000d18057210 */ /* 0x000fe40007ffe0ff */
[----:B------:R-:W-:Y:S02]  /*03e0*/  ISETP.NE.U32.AND P0, PT, R2, 0x1, PT ;  /* 0x000000010200780c */ /* 0x000fe40003f05070 */
[C---:B------:R-:W-:Y:S02]  /*03f0*/  SHF.L.U32 R6, R5.reuse, 0x2, RZ ;  /* 0x0000000205067819 */ /* 0x040fe400000006ff */
[----:B------:R-:W-:Y:S02]  /*0400*/  LEA R7, R5, UR7, 0x2 ;  /* 0x0000000705077c11 */ /* 0x000fe4000f8e10ff */
[----:B------:R-:W0:Y:S01]  /*0410*/  LDC R4, c[0x3][R6] ;  /* 0x00c0000006047b82 */ /* 0x000e220000000800 */
[----:B------:R-:W-:Y:S02]  /*0420*/  ISETP.NE.AND.EX P0, PT, RZ, RZ, PT, P0 ;  /* 0x000000ffff00720c */ /* 0x000fe40003f05300 */
[----:B0-----:R0:W-:Y:S11]  /*0430*/  STS [R7], R4 ;  /* 0x0000000407007388 */ /* 0x0011f60000000800 */
[----:B------:R-:W-:Y:S05]  /*0440*/  @!P0 BRA `(.L_x_9) ;  /* 0x0000000000188947 */ /* 0x000fea0003800000 */
[----:B------:R-:W-:Y:S01]  /*0450*/  ISETP.NE.U32.AND P0, PT, R2, 0x2, PT ;  /* 0x000000020200780c */ /* 0x000fe20003f05070 */
[----:B0-----:R-:W0:Y:S03]  /*0460*/  LDC R4, c[0x3][R6+0x200] ;  /* 0x00c0800006047b82 */ /* 0x001e260000000800 */
[----:B------:R-:W-:-:S13]  /*0470*/  ISETP.NE.AND.EX P0, PT, RZ, RZ, PT, P0 ;  /* 0x000000ffff00720c */ /* 0x000fda0003f05300 */
[----:B------:R-:W1:Y:S01]  /*0480*/  @P0 LDC R5, c[0x3][R6+0x400] ;  /* 0x00c1000006050b82 */ /* 0x000e620000000800 */
[----:B0-----:R2:W-:Y:S04]  /*0490*/  STS [R7+0x200], R4 ;  /* 0x0002000407007388 */ /* 0x0015e80000000800 */
[----:B-1----:R2:W-:Y:S02]  /*04a0*/  @P0 STS [R7+0x400], R5 ;  /* 0x0004000507000388 */ /* 0x0025e40000000800 */
.L_x_9:
[----:B------:R-:W-:Y:S05]  /*04b0*/  BSYNC.RECONVERGENT B0 ;  /* 0x0000000000007941 */ /* 0x000fea0003800200 */
.L_x_8:
[----:B0-2---:R-:W0:Y:S01]  /*04c0*/  LDS.128 R4, [UR7] ;  /* 0x00000007ff047984 */ /* 0x005e220008000c00 */
        /* <DEDUP_REMOVED lines=11> */
.L_x_13:
        /* <DEDUP_REMOVED lines=154> */
.L_x_15:
        /* <DEDUP_REMOVED lines=14> */
.L_x_31:


//--------------------- .text._Z20global_ldg_dist_readILm262144EEvPKfPf --------------------------
	.section	.text._Z20global_ldg_dist_readILm262144EEvPKfPf,"ax",@progbits
	.align	128
        .global         _Z20global_ldg_dist_readILm262144EEvPKfPf
        .type           _Z20global_ldg_dist_readILm262144EEvPKfPf,@function
        .size           _Z20global_ldg_dist_readILm262144EEvPKfPf,(.L_x_32 - _Z20global_ldg_dist_readILm262144EEvPKfPf)
        .other          _Z20global_ldg_dist_readILm262144EEvPKfPf,@"STO_CUDA_ENTRY STV_DEFAULT"
_Z20global_ldg_dist_readILm262144EEvPKfPf:
.text._Z20global_ldg_dist_readILm262144EEvPKfPf:
[----:B------:R-:W-:Y:S01]  /*0000*/  LDC R1, c[0x0][0x37c] ;  /* 0x0000df00ff017b82 */ /* 0x000fe20000000800 */
[----:B------:R-:W0:Y:S07]  /*0010*/  S2R R0, SR_CTAID.X ;  /* 0x0000000000007919 */ /* 0x000e2e0000002500 */
[----:B------:R-:W0:Y:S01]  /*0020*/  LDC.64 R2, c[0x0][0x380] ;  /* 0x0000e000ff027b82 */ /* 0x000e220000000a00 */
[----:B------:R-:W1:Y:S01]  /*0030*/  LDCU.64 UR8, c[0x0][0x358] ;  /* 0x00006b00ff0877ac */ /* 0x000e620008000a00 */
[----:B0-----:R-:W-:-:S05]  /*0040*/  IMAD.WIDE.U32 R2, R0, 0x4e20, R2 ;  /* 0x00004e2000027825 */ /* 0x001fca00078e0002 */
[----:B-1----:R0:W5:Y:S04]  /*0050*/  LDG.E.CONSTANT R6, desc[UR8][R2.64] ;  /* 0x0000000802067981 */ /* 0x002168000c1e9900 */
[----:B------:R0:W5:Y:S04]  /*0060*/  LDG.E.CONSTANT R7, desc[UR8][R2.64+0x4] ;  /* 0x0000040802077981 */ /* 0x000168000c1e9900 */
[----:B------:R0:W5:Y:S04]  /*0070*/  LDG.E.CONSTANT R8, desc[UR8][R2.64+0x8] ;  /* 0x0000080802087981 */ /* 0x000168000c1e9900 */
[----:B------:R0:W5:Y:S04]  /*0080*/  LDG.E.CONSTANT R9, desc[UR8][R2.64+0xc] ;  /* 0x00000c0802097981 */ /* 0x000168000c1e9900 */
[----:B------:R0:W5:Y:S04]  /*0090*/  LDG.E.CONSTANT R10, desc[UR8][R2.64+0x10] ;  /* 0x00001008020a7981 */ /* 0x000168000c1e9900 */
[----:B------:R0:W5:Y:S04]  /*00a0*/  LDG.E.CONSTANT R11, desc[UR8][R2.64+0x14] ;  /* 0x00001408020b7981 */ /* 0x000168000c1e9900 */
[----:B------:R0:W5:Y:S04]  /*00b0*/  LDG.E.CONSTANT R12, desc[UR8][R2.64+0x18] ;  /* 0x00001808020c7981 */ /* 0x000168000c1e9900 */
[----:B------:R0:W5:Y:S01]  /*00c0*/  LDG.E.CONSTANT R13, desc[UR8][R2.64+0x1c] ;  /* 0x00001c08020d7981 */ /* 0x000162000c1e9900 */
[----:B------:R-:W-:Y:S01]  /*00d0*/  HFMA2 R19, -RZ, RZ, 0, 0 ;  /* 0x00000000ff137431 */ /* 0x000fe200000001ff */
[----:B------:R-:W-:Y:S01]  /*00e0*/  UMOV UR5, URZ ;  /* 0x000000ff00057c82 */ /* 0x000fe20008000000 */
[----:B------:R-:W-:-:S05]  /*00f0*/  UMOV UR6, URZ ;  /* 0x000000ff00067c82 */ /* 0x000fca0008000000 */
.L_x_17:
[----:B-----5:R-:W-:Y:S01]  /*0100*/  FADD R4, R6, R19 ;  /* 0x0000001306047221 */ /* 0x020fe20000000000 */
[----:B------:R-:W-:Y:S01]  /*0110*/  UIADD3 UR5, UP0, UPT, UR5, 0x1, URZ ;  /* 0x0000000105057890 */ /* 0x000fe2000ff1e0ff */
[----:B------:R-:W-:Y:S01]  /*0120*/  IADD3 R14, P0, PT, R2, 0x30, RZ ;  /* 0x00000030020e7810 */ /* 0x000fe20007f1e0ff */
[----:B------:R-:W-:Y:S01]  /*0130*/  UMOV UR7, 0x1380 ;  /* 0x0000138000077882 */ /* 0x000fe20000000000 */
[----:B------:R-:W-:Y:S01]  /*0140*/  FADD R5, R4, R7 ;  /* 0x0000000704057221 */ /* 0x000fe20000000000 */
[----:B------:R-:W-:Y:S02]  /*0150*/  UIADD3.X UR6, UPT, UPT, URZ, UR6, URZ, UP0, !UPT ;  /* 0x00000006ff067290 */ /* 0x000fe400087fe4ff */
[----:B------:R-:W-:Y:S01]  /*0160*/  UISETP.NE.U32.AND UP0, UPT, UR5, 0x40000, UPT ;  /* 0x000400000500788c */ /* 0x000fe2000bf05070 */
[----:B------:R-:W-:Y:S01]  /*0170*/  FADD R4, R5, R8 ;  /* 0x0000000805047221 */ /* 0x000fe20000000000 */
[----:B------:R-:W-:Y:S02]  /*0180*/  UMOV UR4, URZ ;  /* 0x000000ff00047c82 */ /* 0x000fe40008000000 */
[----:B------:R-:W-:Y:S01]  /*0190*/  UISETP.NE.AND.EX UP0, UPT, UR6, URZ, UPT, UP0 ;  /* 0x000000ff0600728c */ /* 0x000fe2000bf05300 */
[----:B------:R-:W-:-:S04]  /*01a0*/  FADD R5, R4, R9 ;  /* 0x0000000904057221 */ /* 0x000fc80000000000 */
[----:B------:R-:W-:-:S04]  /*01b0*/  FADD R4, R5, R10 ;  /* 0x0000000a05047221 */ /* 0x000fc80000000000 */
[----:B------:R-:W-:-:S04]  /*01c0*/  FADD R5, R4, R11 ;  /* 0x0000000b04057221 */ /* 0x000fc80000000000 */
[----:B------:R-:W-:Y:S01]  /*01d0*/  FADD R4, R5, R12 ;  /* 0x0000000c05047221 */ /* 0x000fe20000000000 */
[----:B------:R-:W-:-:S03]  /*01e0*/  IADD3.X R5, PT, PT, RZ, R3, RZ, P0, !PT ;  /* 0x00000003ff057210 */ /* 0x000fc600007fe4ff */
[----:B------:R-:W-:-:S07]  /*01f0*/  FADD R19, R4, R13 ;  /* 0x0000000d04137221 */ /* 0x000fce0000000000 */
.L_x_16:
[----:B------:R-:W-:-:S05]  /*0200*/  MOV R4, R14 ;  /* 0x0000000e00047202 */ /* 0x000fca0000000f00 */
[----:B------:R-:W2:Y:S04]  /*0210*/  LDG.E.CONSTANT R24, desc[UR8][R4.64+-0x10] ;  /* 0xfffff00804187981 */ /* 0x000ea8000c1e9900 */
[----:B------:R-:W3:Y:S04]  /*0220*/  LDG.E.CONSTANT R28, desc[UR8][R4.64+-0xc] ;  /* 0xfffff408041c7981 */ /* 0x000ee8000c1e9900 */
[----:B------:R-:W4:Y:S04]  /*0230*/  LDG.E.CONSTANT R22, desc[UR8][R4.64+-0x8] ;  /* 0xfffff80804167981 */ /* 0x000f28000c1e9900 */
[----:B------:R-:W5:Y:S04]  /*0240*/  LDG.E.CONSTANT R20, desc[UR8][R4.64+-0x4] ;  /* 0xfffffc0804147981 */ /* 0x000f68000c1e9900 */
        /* <DEDUP_REMOVED lines=8> */
[----:B------:R-:W5:Y:S01]  /*02d0*/  LDG.E.CONSTANT R23, desc[UR8][R4.64+0x24] ;  /* 0x0000240804177981 */ /* 0x000f62000c1e9900 */
[----:B--2---:R-:W-:-:S03]  /*02e0*/  FADD R19, R24, R19 ;  /* 0x0000001318137221 */ /* 0x004fc60000000000 */
[----:B------:R-:W2:Y:S01]  /*02f0*/  LDG.E.CONSTANT R24, desc[UR8][R4.64+0x20] ;  /* 0x0000200804187981 */ /* 0x000ea2000c1e9900 */
[----:B---3--:R-:W-:-:S04]  /*0300*/  FADD R19, R19, R28 ;  /* 0x0000001c13137221 */ /* 0x008fc80000000000 */
[----:B----4-:R-:W-:Y:S02]  /*0310*/  FADD R19, R19, R22 ;  /* 0x0000001613137221 */ /* 0x010fe40000000000 */
[----:B------:R-:W3:Y:S02]  /*0320*/  LDG.E.CONSTANT R22, desc[UR8][R4.64+0x28] ;  /* 0x0000280804167981 */ /* 0x000ee4000c1e9900 */
[----:B-----5:R-:W-:Y:S02]  /*0330*/  FADD R19, R19, R20 ;  /* 0x0000001413137221 */ /* 0x020fe40000000000 */
[----:B------:R-:W4:Y:S02]  /*0340*/  LDG.E.CONSTANT R20, desc[UR8][R4.64+0x2c] ;  /* 0x00002c0804147981 */ /* 0x000f24000c1e9900 */
[----:B------:R-:W-:Y:S02]  /*0350*/  FADD R27, R19, R26 ;  /* 0x0000001a131b7221 */ /* 0x000fe40000000000 */
[----:B------:R-:W5:Y:S02]  /*0360*/  LDG.E.CONSTANT R19, desc[UR8][R4.64+0x30] ;  /* 0x0000300804137981 */ /* 0x000f64000c1e9900 */
[----:B------:R-:W-:-:S02]  /*0370*/  FADD R26, R27, R18 ;  /* 0x000000121b1a7221 */ /* 0x000fc40000000000 */
[----:B------:R-:W5:Y:S02]  /*0380*/  LDG.E.CONSTANT R18, desc[UR8][R4.64+0x34] ;  /* 0x0000340804127981 */ /* 0x000f64000c1e9900 */
[----:B------:R-:W-:Y:S02]  /*0390*/  FADD R27, R26, R17 ;  /* 0x000000111a1b7221 */ /* 0x000fe40000000000 */
[----:B------:R-:W5:Y:S02]  /*03a0*/  LDG.E.CONSTANT R17, desc[UR8][R4.64+0x38] ;  /* 0x0000380804117981 */ /* 0x000f64000c1e9900 */
        /* <DEDUP_REMOVED lines=10> */
[----:B--2---:R-:W-:Y:S02]  /*0450*/  FADD R26, R27, R24 ;  /* 0x000000181b1a7221 */ /* 0x004fe40000000000 */
[----:B------:R-:W2:Y:S02]  /*0460*/  LDG.E.CONSTANT R24, desc[UR8][R4.64+0x50] ;  /* 0x0000500804187981 */ /* 0x000ea4000c1e9900 */
[----:B------:R-:W-:Y:S02]  /*0470*/  FADD R27, R26, R23 ;  /* 0x000000171a1b7221 */ /* 0x000fe40000000000 */
[----:B------:R-:W2:Y:S02]  /*0480*/  LDG.E.CONSTANT R23, desc[UR8][R4.64+0x54] ;  /* 0x0000540804177981 */ /* 0x000ea4000c1e9900 */
[----:B---3--:R-:W-:-:S02]  /*0490*/  FADD R27, R27, R22 ;  /* 0x000000161b1b7221 */ /* 0x008fc40000000000 */
[----:B------:R-:W3:Y:S02]  /*04a0*/  LDG.E.CONSTANT R22, desc[UR8][R4.64+0x58] ;  /* 0x0000580804167981 */ /* 0x000ee4000c1e9900 */
[----:B----4-:R-:W-:Y:S02]  /*04b0*/  FADD R26, R27, R20 ;  /* 0x000000141b1a7221 */ /* 0x010fe40000000000 */
[----:B------:R-:W4:Y:S02]  /*04c0*/  LDG.E.CONSTANT R20, desc[UR8][R4.64+0x5c] ;  /* 0x00005c0804147981 */ /* 0x000f24000c1e9900 */
[----:B-----5:R-:W-:Y:S02]  /*04d0*/  FADD R27, R26, R19 ;  /* 0x000000131a1b7221 */ /* 0x020fe40000000000 */
        /* <DEDUP_REMOVED lines=150> */
[----:B------:R1:W5:Y:S02]  /*0e40*/  LDG.E.CONSTANT R16, desc[UR8][R4.64+0x18c] ;  /* 0x00018c0804107981 */ /* 0x000364000c1e9900 */
[----:B------:R-:W-:-:S04]  /*0e50*/  FADD R15, R26, R15 ;  /* 0x0000000f1a0f7221 */ /* 0x000fc80000000000 */
[----:B------:R-:W-:-:S04]  /*0e60*/  FADD R14, R15, R14 ;  /* 0x0000000e0f0e7221 */ /* 0x000fc80000000000 */
[----:B------:R-:W-:-:S04]  /*0e70*/  FADD R14, R14, R21 ;  /* 0x000000150e0e7221 */ /* 0x000fc80000000000 */
[----:B------:R-:W-:Y:S01]  /*0e80*/  FADD R25, R14, R25 ;  /* 0x000000190e197221 */ /* 0x000fe20000000000 */
[----:B------:R-:W-:-:S04]  /*0e90*/  UIADD3 UR7, UP1, UPT, UR7, -0x68, URZ ;  /* 0xffffff9807077890 */ /* 0x000fc8000ff3e0ff */
[----:B------:R-:W-:Y:S02]  /*0ea0*/  UIADD3.X UR4, UPT, UPT, UR4, -0x1, URZ, UP1, !UPT ;  /* 0xffffffff04047890 */ /* 0x000fe40008ffe4ff */
[----:B------:R-:W-:-:S04]  /*0eb0*/  UISETP.NE.U32.AND UP1, UPT, UR7, URZ, UPT ;  /* 0x000000ff0700728c */ /* 0x000fc8000bf25070 */
[----:B------:R-:W-:Y:S01]  /*0ec0*/  UISETP.NE.AND.EX UP1, UPT, UR4, URZ, UPT, UP1 ;  /* 0x000000ff0400728c */ /* 0x000fe2000bf25310 */
[----:B------:R-:W-:-:S04]  /*0ed0*/  IADD3 R14, P0, PT, R4, 0x1a0, RZ ;  /* 0x000001a0040e7810 */ /* 0x000fc80007f1e0ff */
[----:B-1----:R-:W-:Y:S01]  /*0ee0*/  IADD3.X R5, PT, PT, RZ, R5, RZ, P0, !PT ;  /* 0x00000005ff057210 */ /* 0x002fe200007fe4ff */
[----:B--2---:R-:W-:-:S04]  /*0ef0*/  FADD R24, R24, R25 ;  /* 0x0000001918187221 */ /* 0x004fc80000000000 */
[----:B------:R-:W-:-:S04]  /*0f00*/  FADD R23, R24, R23 ;  /* 0x0000001718177221 */ /* 0x000fc80000000000 */
[----:B---3--:R-:W-:-:S04]  /*0f10*/  FADD R23, R23, R22 ;  /* 0x0000001617177221 */ /* 0x008fc80000000000 */
[----:B----4-:R-:W-:-:S04]  /*0f20*/  FADD R20, R23, R20 ;  /* 0x0000001417147221 */ /* 0x010fc80000000000 */
[----:B-----5:R-:W-:-:S04]  /*0f30*/  FADD R19, R20, R19 ;  /* 0x0000001314137221 */ /* 0x020fc80000000000 */
[----:B------:R-:W-:-:S04]  /*0f40*/  FADD R18, R19, R18 ;  /* 0x0000001213127221 */ /* 0x000fc80000000000 */
[----:B------:R-:W-:-:S04]  /*0f50*/  FADD R17, R18, R17 ;  /* 0x0000001112117221 */ /* 0x000fc80000000000 */
[----:B------:R-:W-:Y:S01]  /*0f60*/  FADD R19, R17, R16 ;  /* 0x0000001011137221 */ /* 0x000fe20000000000 */
[----:B------:R-:W-:Y:S06]  /*0f70*/  BRA.U UP1, `(.L_x_16) ;  /* 0xfffffff101a07547 */ /* 0x000fec000b83ffff */
[----:B------:R-:W-:Y:S05]  /*0f80*/  BRA.U UP0, `(.L_x_17) ;  /* 0xfffffff1005c7547 */ /* 0x000fea000b83ffff */
[----:B------:R-:W1:Y:S01]  /*0f90*/  S2R R5, SR_TID.X ;  /* 0x0000000000057919 */ /* 0x000e620000002100 */
[----:B0-----:R-:W0:Y:S01]  /*0fa0*/  LDC.64 R2, c[0x0][0x388] ;  /* 0x0000e200ff027b82 */ /* 0x001e220000000a00 */
[----:B------:R-:W1:Y:S02]  /*0fb0*/  LDCU UR4, c[0x0][0x360] ;  /* 0x00006c00ff0477ac */ /* 0x000e640008000800 */
[----:B-1----:R-:W-:-:S04]  /*0fc0*/  IMAD R5, R0, UR4, R5 ;  /* 0x0000000400057c24 */ /* 0x002fc8000f8e0205 */
[----:B0-----:R-:W-:-:S05]  /*0fd0*/  IMAD.WIDE.U32 R2, R5, 0x4, R2 ;  /* 0x0000000405027825 */ /* 0x001fca00078e0002 */
[----:B------:R-:W-:Y:S01]  /*0fe0*/  STG.E desc[UR8][R2.64], R19 ;  /* 0x0000001302007986 */ /* 0x000fe2000c101908 */
[----:B------:R-:W-:Y:S05]  /*0ff0*/  EXIT ;  /* 0x000000000000794d */ /* 0x000fea0003800000 */
.L_x_18:
        /* <DEDUP_REMOVED lines=16> */
.L_x_32:


//--------------------- .text._Z15global_ldg_readILm262144EEvPKfPf --------------------------
	.section	.text._Z15global_ldg_readILm262144EEvPKfPf,"ax",@progbits
	.align	128
        .global         _Z15global_ldg_readILm262144EEvPKfPf
        .type           _Z15global_ldg_readILm262144EEvPKfPf,@function
        .size           _Z15global_ldg_readILm262144EEvPKfPf,(.L_x_33 - _Z15global_ldg_readILm262144EEvPKfPf)
        .other          _Z15global_ldg_readILm262144EEvPKfPf,@"STO_CUDA_ENTRY STV_DEFAULT"
_Z15global_ldg_readILm262144EEvPKfPf:
.text._Z15global_ldg_readILm262144EEvPKfPf:
[----:B------:R-:W-:Y:S08]  /*0000*/  LDC R1, c[0x0][0x37c] ;  /* 0x0000df00ff017b82 */ /* 0x000ff00000000800 */
[----:B------:R-:W0:Y:S01]  /*0010*/  LDC.64 R2, c[0x0][0x380] ;  /* 0x0000e000ff027b82 */ /* 0x000e220000000a00 */
[----:B------:R-:W0:Y:S01]  /*0020*/  LDCU.64 UR10, c[0x0][0x358] ;  /* 0x00006b00ff0a77ac */ /* 0x000e220008000a00 */
[----:B------:R-:W1:Y:S01]  /*0030*/  LDCU.64 UR4, c[0x0][0x380] ;  /* 0x00007000ff0477ac */ /* 0x000e620008000a00 */
[----:B0-----:R0:W5:Y:S04]  /*0040*/  LDG.E.CONSTANT R0, desc[UR10][R2.64] ;  /* 0x0000000a02007981 */ /* 0x001168000c1e9900 */
[----:B------:R0:W5:Y:S04]  /*0050*/  LDG.E.CONSTANT R4, desc[UR10][R2.64+0x4] ;  /* 0x0000040a02047981 */ /* 0x000168000c1e9900 */
[----:B------:R0:W5:Y:S04]  /*0060*/  LDG.E.CONSTANT R5, desc[UR10][R2.64+0x8] ;  /* 0x0000080a02057981 */ /* 0x000168000c1e9900 */
[----:B------:R0:W5:Y:S04]  /*0070*/  LDG.E.CONSTANT R6, desc[UR10][R2.64+0xc] ;  /* 0x00000c0a02067981 */ /* 0x000168000c1e9900 */
[----:B------:R0:W5:Y:S04]  /*0080*/  LDG.E.CONSTANT R7, desc[UR10][R2.64+0x10] ;  /* 0x0000100a02077981 */ /* 0x000168000c1e9900 */
[----:B------:R0:W5:Y:S04]  /*0090*/  LDG.E.CONSTANT R8, desc[UR10][R2.64+0x14] ;  /* 0x0000140a02087981 */ /* 0x000168000c1e9900 */
[----:B------:R0:W5:Y:S04]  /*00a0*/  LDG.E.CONSTANT R9, desc[UR10][R2.64+0x18] ;  /* 0x0000180a02097981 */ /* 0x000168000c1e9900 */
[----:B------:R0:W5:Y:S01]  /*00b0*/  LDG.E.CONSTANT R10, desc[UR10][R2.64+0x1c] ;  /* 0x00001c0a020a7981 */ /* 0x000162000c1e9900 */
[----:B-1----:R-:W-:Y:S01]  /*00c0*/  UIADD3 UR7, UP0, UPT, UR4, 0x10, URZ ;  /* 0x0000001004077890 */ /* 0x002fe2000ff1e0ff */
[----:B------:R-:W-:Y:S01]  /*00d0*/  HFMA2 R11, -RZ, RZ, 0, 0 ;  /* 0x00000000ff0b7431 */ /* 0x000fe200000001ff */
[----:B------:R-:W-:-:S02]  /*00e0*/  UMOV UR6, URZ ;  /* 0x000000ff00067c82 */ /* 0x000fc40008000000 */
[----:B------:R-:W-:-:S03]  /*00f0*/  UIADD3.X UR8, UPT, UPT, URZ, UR5, URZ, UP0, !UPT ;  /* 0x00000005ff087290 */ /* 0x000fc600087fe4ff */
[----:B------:R-:W-:-:S09]  /*0100*/  UMOV UR5, URZ ;  /* 0x000000ff00057c82 */ /* 0x000fd20008000000 */
.L_x_20:
[----:B-----5:R-:W-:Y:S01]  /*0110*/  FADD R11, R0, R11 ;  /* 0x0000000b000b7221 */ /* 0x020fe20000000000 */
[----:B------:R-:W-:Y:S02]  /*0120*/  UIADD3 UR4, UP1, UPT, UR7, 0x20, URZ ;  /* 0x0000002007047890 */ /* 0x000fe4000ff3e0ff */
[----:B------:R-:W-:Y:S01]  /*0130*/  UIADD3 UR5, UP0, UPT, UR5, 0x1, URZ ;  /* 0x0000000105057890 */ /* 0x000fe2000ff1e0ff */
[----:B0-----:R-:W-:Y:S01]  /*0140*/  FADD R2, R11, R4 ;  /* 0x000000040b027221 */ /* 0x001fe20000000000 */
[----:B------:R-:W-:Y:S02]  /*0150*/  UIADD3.X UR9, UPT, UPT, URZ, UR8, URZ, UP1, !UPT ;  /* 0x00000008ff097290 */ /* 0x000fe40008ffe4ff */
[----:B------:R-:W-:Y:S01]  /*0160*/  UIADD3.X UR6, UPT, UPT, URZ, UR6, URZ, UP0, !UPT ;  /* 0x00000006ff067290 */ /* 0x000fe200087fe4ff */
[----:B------:R-:W-:Y:S01]  /*0170*/  FADD R3, R2, R5 ;  /* 0x0000000502037221 */ /* 0x000fe20000000000 */
[----:B------:R-:W-:-:S03]  /*0180*/  UISETP.NE.U32.AND UP0, UPT, UR5, 0x40000, UPT ;  /* 0x000400000500788c */ /* 0x000fc6000bf05070 */
[----:B------:R-:W-:Y:S01]  /*0190*/  FADD R2, R3, R6 ;  /* 0x0000000603027221 */ /* 0x000fe20000000000 */
[----:B------:R-:W-:-:S03]  /*01a0*/  UISETP.NE.AND.EX UP0, UPT, UR6, URZ, UPT, UP0 ;  /* 0x000000ff0600728c */ /* 0x000fc6000bf05300 */
[----:B------:R-:W-:-:S04]  /*01b0*/  FADD R3, R2, R7 ;  /* 0x0000000702037221 */ /* 0x000fc80000000000 */
[----:B------:R-:W-:Y:S01]  /*01c0*/  FADD R2, R3, R8 ;  /* 0x0000000803027221 */ /* 0x000fe20000000000 */
[----:B------:R-:W-:Y:S01]  /*01d0*/  MOV R3, UR9 ;  /* 0x0000000900037c02 */ /* 0x000fe20008000f00 */
[----:B------:R-:W-:Y:S02]  /*01e0*/  UMOV UR9, 0x1380 ;  /* 0x0000138000097882 */ /* 0x000fe40000000000 */
[----:B------:R-:W-:Y:S01]  /*01f0*/  FADD R11, R2, R9 ;  /* 0x00000009020b7221 */ /* 0x000fe20000000000 */
[----:B------:R-:W-:Y:S01]  /*0200*/  MOV R2, UR4 ;  /* 0x0000000400027c02 */ /* 0x000fe20008000f00 */
[----:B------:R-:W-:Y:S02]  /*0210*/  UMOV UR4, URZ ;  /* 0x000000ff00047c82 */ /* 0x000fe40008000000 */
[----:B------:R-:W-:-:S07]  /*0220*/  FADD R11, R11, R10 ;  /* 0x0000000a0b0b7221 */ /* 0x000fce0000000000 */
.L_x_19:
        /* <DEDUP_REMOVED lines=16> */
[----:B--2---:R-:W-:-:S04]  /*0330*/  FADD R28, R28, R11 ;  /* 0x0000000b1c1c7221 */ /* 0x004fc80000000000 */
[----:B---3--:R-:W-:Y:S02]  /*0340*/  FADD R11, R28, R23 ;  /* 0x000000171c0b7221 */ /* 0x008fe40000000000 */
[----:B------:R-:W2:Y:S02]  /*0350*/  LDG.E.CONSTANT R23, desc[UR10][R2.64+0x30] ;  /* 0x0000300a02177981 */ /* 0x000ea4000c1e9900 */
[----:B----4-:R-:W-:Y:S02]  /*0360*/  FADD R28, R11, R22 ;  /* 0x000000160b1c7221 */ /* 0x010fe40000000000 */
[----:B------:R-:W3:Y:S02]  /*0370*/  LDG.E.CONSTANT R22, desc[UR10][R2.64+0x34] ;  /* 0x0000340a02167981 */ /* 0x000ee4000c1e9900 */
[----:B-----5:R-:W-:Y:S02]  /*0380*/  FADD R11, R28, R21 ;  /* 0x000000151c0b7221 */ /* 0x020fe40000000000 */
[----:B------:R-:W4:Y:S02]  /*0390*/  LDG.E.CONSTANT R21, desc[UR10][R2.64+0x38] ;  /* 0x0000380a02157981 */ /* 0x000f24000c1e9900 */
        /* <DEDUP_REMOVED lines=24> */
[----:B--2---:R-:W-:-:S02]  /*0520*/  FADD R27, R26, R23 ;  /* 0x000000171a1b7221 */ /* 0x004fc40000000000 */
[----:B------:R-:W2:Y:S02]  /*0530*/  LDG.E.CONSTANT R23, desc[UR10][R2.64+0x6c] ;  /* 0x00006c0a02177981 */ /* 0x000ea4000c1e9900 */
[----:B---3--:R-:W-:Y:S02]  /*0540*/  FADD R26, R27, R22 ;  /* 0x000000161b1a7221 */ /* 0x008fe40000000000 */
[----:B------:R-:W3:Y:S02]  /*0550*/  LDG.E.CONSTANT R22, desc[UR10][R2.64+0x70] ;  /* 0x0000700a02167981 */ /* 0x000ee4000c1e9900 */
[----:B----4-:R-:W-:Y:S02]  /*0560*/  FADD R26, R26, R21 ;  /* 0x000000151a1a7221 */ /* 0x010fe40000000000 */
[----:B------:R-:W4:Y:S02]  /*0570*/  LDG.E.CONSTANT R21, desc[UR10][R2.64+0x74] ;  /* 0x0000740a02157981 */ /* 0x000f24000c1e9900 */
[----:B-----5:R-:W-:-:S02]  /*0580*/  FADD R27, R26, R11 ;  /* 0x0000000b1a1b7221 */ /* 0x020fc40000000000 */
        /* <DEDUP_REMOVED lines=138> */
[----:B------:R0:W5:Y:S02]  /*0e30*/  LDG.E.CONSTANT R20, desc[UR10][R2.64+0x18c] ;  /* 0x00018c0a02147981 */ /* 0x000164000c1e9900 */
[----:B------:R-:W-:-:S04]  /*0e40*/  FADD R24, R27, R24 ;  /* 0x000000181b187221 */ /* 0x000fc80000000000 */
[----:B------:R-:W-:Y:S01]  /*0e50*/  FADD R24, R24, R25 ;  /* 0x0000001918187221 */ /* 0x000fe20000000000 */
[----:B------:R-:W-:-:S04]  /*0e60*/  UIADD3 UR9, UP1, UPT, UR9, -0x68, URZ ;  /* 0xffffff9809097890 */ /* 0x000fc8000ff3e0ff */
[----:B------:R-:W-:Y:S02]  /*0e70*/  UIADD3.X UR4, UPT, UPT, UR4, -0x1, URZ, UP1, !UPT ;  /* 0xffffffff04047890 */ /* 0x000fe40008ffe4ff */
[----:B------:R-:W-:-:S04]  /*0e80*/  UISETP.NE.U32.AND UP1, UPT, UR9, URZ, UPT ;  /* 0x000000ff0900728c */ /* 0x000fc8000bf25070 */
[----:B------:R-:W-:Y:S01]  /*0e90*/  UISETP.NE.AND.EX UP1, UPT, UR4, URZ, UPT, UP1 ;  /* 0x000000ff0400728c */ /* 0x000fe2000bf25310 */
[----:B0-----:R-:W-:-:S04]  /*0ea0*/  IADD3 R2, P0, PT, R2, 0x1a0, RZ ;  /* 0x000001a002027810 */ /* 0x001fc80007f1e0ff */
[----:B------:R-:W-:Y:S01]  /*0eb0*/  IADD3.X R3, PT, PT, RZ, R3, RZ, P0, !PT ;  /* 0x00000003ff037210 */ /* 0x000fe200007fe4ff */
[----:B--2---:R-:W-:-:S04]  /*0ec0*/  FADD R23, R24, R23 ;  /* 0x0000001718177221 */ /* 0x004fc80000000000 */
[----:B---3--:R-:W-:-:S04]  /*0ed0*/  FADD R22, R23, R22 ;  /* 0x0000001617167221 */ /* 0x008fc80000000000 */
[----:B----4-:R-:W-:-:S04]  /*0ee0*/  FADD R22, R22, R21 ;  /* 0x0000001516167221 */ /* 0x010fc80000000000 */
[----:B-----5:R-:W-:-:S04]  /*0ef0*/  FADD R11, R22, R11 ;  /* 0x0000000b160b7221 */ /* 0x020fc80000000000 */
[----:B------:R-:W-:-:S04]  /*0f00*/  FADD R12, R11, R12 ;  /* 0x0000000c0b0c7221 */ /* 0x000fc80000000000 */
[----:B------:R-:W-:-:S04]  /*0f10*/  FADD R13, R13, R12 ;  /* 0x0000000c0d0d7221 */ /* 0x000fc80000000000 */
[----:B------:R-:W-:-:S04]  /*0f20*/  FADD R14, R13, R14 ;  /* 0x0000000e0d0e7221 */ /* 0x000fc80000000000 */
[----:B------:R-:W-:-:S04]  /*0f30*/  FADD R15, R14, R15 ;  /* 0x0000000f0e0f7221 */ /* 0x000fc80000000000 */
[----:B------:R-:W-:-:S04]  /*0f40*/  FADD R16, R15, R16 ;  /* 0x000000100f107221 */ /* 0x000fc80000000000 */
[----:B------:R-:W-:-:S04]  /*0f50*/  FADD R17, R16, R17 ;  /* 0x0000001110117221 */ /* 0x000fc80000000000 */
[----:B------:R-:W-:-:S04]  /*0f60*/  FADD R18, R17, R18 ;  /* 0x0000001211127221 */ /* 0x000fc80000000000 */
[----:B------:R-:W-:-:S04]  /*0f70*/  FADD R19, R18, R19 ;  /* 0x0000001312137221 */ /* 0x000fc80000000000 */
[----:B------:R-:W-:Y:S01]  /*0f80*/  FADD R11, R19, R20 ;  /* 0x00000014130b7221 */ /* 0x000fe20000000000 */
[----:B------:R-:W-:Y:S06]  /*0f90*/  BRA.U UP1, `(.L_x_19) ;  /* 0xfffffff101a47547 */ /* 0x000fec000b83ffff */
[----:B------:R-:W-:Y:S05]  /*0fa0*/  BRA.U UP0, `(.L_x_20) ;  /* 0xfffffff100587547 */ /* 0x000fea000b83ffff */
[----:B------:R-:W0:Y:S01]  /*0fb0*/  S2R R5, SR_CTAID.X ;  /* 0x0000000000057919 */ /* 0x000e220000002500 */
[----:B------:R-:W1:Y:S01]  /*0fc0*/  LDC.64 R2, c[0x0][0x388] ;  /* 0x0000e200ff027b82 */ /* 0x000e620000000a00 */
[----:B------:R-:W0:Y:S01]  /*0fd0*/  LDCU UR4, c[0x0][0x360] ;  /* 0x00006c00ff0477ac */ /* 0x000e220008000800 */
[----:B------:R-:W0:Y:S02]  /*0fe0*/  S2R R0, SR_TID.X ;  /* 0x0000000000007919 */ /* 0x000e240000002100 */
[----:B0-----:R-:W-:-:S04]  /*0ff0*/  IMAD R5, R5, UR4, R0 ;  /* 0x0000000405057c24 */ /* 0x001fc8000f8e0200 */
[----:B-1----:R-:W-:-:S05]  /*1000*/  IMAD.WIDE.U32 R2, R5, 0x4, R2 ;  /* 0x0000000405027825 */ /* 0x002fca00078e0002 */
[----:B------:R-:W-:Y:S01]  /*1010*/  STG.E desc[UR10][R2.64], R11 ;  /* 0x0000000b02007986 */ /* 0x000fe2000c10190a */
[----:B------:R-:W-:Y:S05]  /*1020*/  EXIT ;  /* 0x000000000000794d */ /* 0x000fea0003800000 */
.L_x_21:
        /* <DEDUP_REMOVED lines=13> */
.L_x_33:


//--------------------- .text._Z11global_readILm262144EEvPKfPf --------------------------
	.section	.text._Z11global_readILm262144EEvPKfPf,"ax",@progbits
	.align	128
        .global         _Z11global_readILm262144EEvPKfPf
        .type           _Z11global_readILm262144EEvPKfPf,@function
        .size           _Z11global_readILm262144EEvPKfPf,(.L_x_34 - _Z11global_readILm262144EEvPKfPf)
        .other          _Z11global_readILm262144EEvPKfPf,@"STO_CUDA_ENTRY STV_DEFAULT"
_Z11global_readILm262144EEvPKfPf:
.text._Z11global_readILm262144EEvPKfPf:
[----:B------:R-:W-:Y:S08]  /*0000*/  LDC R1, c[0x0][0x37c] ;  /* 0x0000df00ff017b82 */ /* 0x000ff00000000800 */
[----:B------:R-:W0:Y:S01]  /*0010*/  LDC.64 R2, c[0x0][0x380] ;  /* 0x0000e000ff027b82 */ /* 0x000e220000000a00 */
[----:B------:R-:W0:Y:S02]  /*0020*/  LDCU.64 UR8, c[0x0][0x358] ;  /* 0x00006b00ff0877ac */ /* 0x000e240008000a00 */
[----:B0-----:R0:W5:Y:S04]  /*0030*/  LDG.E R0, desc[UR8][R2.64] ;  /* 0x0000000802007981 */ /* 0x001168000c1e1900 */
[----:B------:R0:W5:Y:S04]  /*0040*/  LDG.E R4, desc[UR8][R2.64+0x4] ;  /* 0x0000040802047981 */ /* 0x000168000c1e1900 */
[----:B------:R0:W5:Y:S04]  /*0050*/  LDG.E R5, desc[UR8][R2.64+0x8] ;  /* 0x0000080802057981 */ /* 0x000168000c1e1900 */
[----:B------:R0:W5:Y:S04]  /*0060*/  LDG.E R6, desc[UR8][R2.64+0xc] ;  /* 0x00000c0802067981 */ /* 0x000168000c1e1900 */
[----:B------:R0:W5:Y:S04]  /*0070*/  LDG.E R7, desc[UR8][R2.64+0x10] ;  /* 0x0000100802077981 */ /* 0x000168000c1e1900 */
[----:B------:R0:W5:Y:S04]  /*0080*/  LDG.E R8, desc[UR8][R2.64+0x14] ;  /* 0x0000140802087981 */ /* 0x000168000c1e1900 */
[----:B------:R0:W5:Y:S04]  /*0090*/  LDG.E R9, desc[UR8][R2.64+0x18] ;  /* 0x0000180802097981 */ /* 0x000168000c1e1900 */
[----:B------:R0:W5:Y:S01]  /*00a0*/  LDG.E R10, desc[UR8][R2.64+0x1c] ;  /* 0x00001c08020a7981 */ /* 0x000162000c1e1900 */
[----:B------:R-:W-:Y:S01]  /*00b0*/  HFMA2 R11, -RZ, RZ, 0, 0 ;  /* 0x00000000ff0b7431 */ /* 0x000fe200000001ff */
[----:B------:R-:W-:Y:S01]  /*00c0*/  UMOV UR5, URZ ;  /* 0x000000ff00057c82 */ /* 0x000fe20008000000 */
[----:B------:R-:W-:-:S05]  /*00d0*/  UMOV UR6, URZ ;  /* 0x000000ff00067c82 */ /* 0x000fca0008000000 */
.L_x_23:
[----:B-----5:R-:W-:Y:S01]  /*00e0*/  FADD R11, R0, R11 ;  /* 0x0000000b000b7221 */ /* 0x020fe20000000000 */
[----:B------:R-:W-:Y:S01]  /*00f0*/  UIADD3 UR5, UP0, UPT, UR5, 0x1, URZ ;  /* 0x0000000105057890 */ /* 0x000fe2000ff1e0ff */
[----:B------:R-:W1:Y:S02]  /*0100*/  LDCU.64 UR12, c[0x0][0x380] ;  /* 0x00007000ff0c77ac */ /* 0x000e640008000a00 */
[----:B0-----:R-:W-:Y:S01]  /*0110*/  FADD R2, R11, R4 ;  /* 0x000000040b027221 */ /* 0x001fe20000000000 */
[----:B------:R-:W-:-:S03]  /*0120*/  UIADD3.X UR6, UPT, UPT, URZ, UR6, URZ, UP0, !UPT ;  /* 0x00000006ff067290 */ /* 0x000fc600087fe4ff */
[----:B------:R-:W-:Y:S01]  /*0130*/  FADD R3, R2, R5 ;  /* 0x0000000502037221 */ /* 0x000fe20000000000 */
[----:B------:R-:W-:Y:S01]  /*0140*/  UISETP.NE.U32.AND UP0, UPT, UR5, 0x40000, UPT ;  /* 0x000400000500788c */ /* 0x000fe2000bf05070 */
[----:B------:R-:W-:Y:S02]  /*0150*/  UMOV UR7, 0x30 ;  /* 0x0000003000077882 */ /* 0x000fe40000000000 */
[----:B------:R-:W-:Y:S01]  /*0160*/  FADD R2, R3, R6 ;  /* 0x0000000603027221 */ /* 0x000fe20000000000 */
[----:B------:R-:W-:Y:S01]  /*0170*/  UISETP.NE.AND.EX UP0, UPT, UR6, URZ, UPT, UP0 ;  /* 0x000000ff0600728c */ /* 0x000fe2000bf05300 */
[----:B------:R-:W-:Y:S02]  /*0180*/  UMOV UR4, URZ ;  /* 0x000000ff00047c82 */ /* 0x000fe40008000000 */
[----:B------:R-:W-:-:S04]  /*0190*/  FADD R3, R2, R7 ;  /* 0x0000000702037221 */ /* 0x000fc80000000000 */
[----:B------:R-:W-:-:S04]  /*01a0*/  FADD R2, R3, R8 ;  /* 0x0000000803027221 */ /* 0x000fc80000000000 */
[----:B------:R-:W-:-:S04]  /*01b0*/  FADD R11, R2, R9 ;  /* 0x00000009020b7221 */ /* 0x000fc80000000000 */
[----:B-1----:R-:W-:-:S07]  /*01c0*/  FADD R11, R11, R10 ;  /* 0x0000000a0b0b7221 */ /* 0x002fce0000000000 */
.L_x_22:
[----:B------:R-:W-:-:S04]  /*01d0*/  UIADD3 UR10, UP1, UPT, UR7, UR12, URZ ;  /* 0x0000000c070a7290 */ /* 0x000fc8000ff3e0ff */
[----:B------:R-:W-:Y:S02]  /*01e0*/  UIADD3.X UR11, UPT, UPT, UR4, UR13, URZ, UP1, !UPT ;  /* 0x0000000d040b7290 */ /* 0x000fe40008ffe4ff */
[----:B------:R-:W-:-:S04]  /*01f0*/  MOV R2, UR10 ;  /* 0x0000000a00027c02 */ /* 0x000fc80008000f00 */
[----:B------:R-:W-:-:S05]  /*0200*/  MOV R3, UR11 ;  /* 0x0000000b00037c02 */ /* 0x000fca0008000f00 */
[----:B------:R-:W2:Y:S04]  /*0210*/  LDG.E R28, desc[UR8][R2.64+-0x10] ;  /* 0xfffff008021c7981 */ /* 0x000ea8000c1e1900 */
[----:B------:R-:W3:Y:S04]  /*0220*/  LDG.E R23, desc[UR8][R2.64+-0xc] ;  /* 0xfffff40802177981 */ /* 0x000ee8000c1e1900 */
[----:B------:R-:W4:Y:S04]  /*0230*/  LDG.E R22, desc[UR8][R2.64+-0x8] ;  /* 0xfffff80802167981 */ /* 0x000f28000c1e1900 */
[----:B------:R-:W5:Y:S04]  /*0240*/  LDG.E R21, desc[UR8][R2.64+-0x4] ;  /* 0xfffffc0802157981 */ /* 0x000f68000c1e1900 */
        /* <DEDUP_REMOVED lines=11> */
[----:B------:R-:W5:Y:S01]  /*0300*/  LDG.E R25, desc[UR8][R2.64+0x2c] ;  /* 0x00002c0802197981 */ /* 0x000f62000c1e1900 */
[----:B--2---:R-:W-:-:S04]  /*0310*/  FADD R28, R28, R11 ;  /* 0x0000000b1c1c7221 */ /* 0x004fc80000000000 */
[----:B---3--:R-:W-:Y:S02]  /*0320*/  FADD R11, R28, R23 ;  /* 0x000000171c0b7221 */ /* 0x008fe40000000000 */
[----:B------:R-:W2:Y:S02]  /*0330*/  LDG.E R23, desc[UR8][R2.64+0x30] ;  /* 0x0000300802177981 */ /* 0x000ea4000c1e1900 */
[----:B----4-:R-:W-:Y:S02]  /*0340*/  FADD R28, R11, R22 ;  /* 0x000000160b1c7221 */ /* 0x010fe40000000000 */
[----:B------:R-:W3:Y:S02]  /*0350*/  LDG.E R22, desc[UR8][R2.64+0x34] ;  /* 0x0000340802167981 */ /* 0x000ee4000c1e1900 */
[----:B-----5:R-:W-:Y:S02]  /*0360*/  FADD R11, R28, R21 ;  /* 0x000000151c0b7221 */ /* 0x020fe40000000000 */
[----:B------:R-:W4:Y:S02]  /*0370*/  LDG.E R21, desc[UR8][R2.64+0x38] ;  /* 0x0000380802157981 */ /* 0x000f24000c1e1900 */
[----:B------:R-:W-:-:S02]  /*0380*/  FADD R27, R11, R26 ;  /* 0x0000001a0b1b7221 */ /* 0x000fc40000000000 */
[----:B------:R-:W5:Y:S02]  /*0390*/  LDG.E R11, desc[UR8][R2.64+0x3c] ;  /* 0x00003c08020b7981 */ /* 0x000f64000c1e1900 */
[----:B------:R-:W-:Y:S02]  /*03a0*/  FADD R26, R27, R12 ;  /* 0x0000000c1b1a7221 */ /* 0x000fe40000000000 */
[----:B------:R-:W5:Y:S02]  /*03b0*/  LDG.E R12, desc[UR8][R2.64+0x40] ;  /* 0x00004008020c7981 */ /* 0x000f64000c1e1900 */
[----:B------:R-:W-:Y:S02]  /*03c0*/  FADD R27, R26, R13 ;  /* 0x0000000d1a1b7221 */ /* 0x000fe40000000000 */
[----:B------:R-:W5:Y:S02]  /*03d0*/  LDG.E R13, desc[UR8][R2.64+0x44] ;  /* 0x00004408020d7981 */ /* 0x000f64000c1e1900 */
        /* <DEDUP_REMOVED lines=18> */
[----:B--2---:R-:W-:-:S02]  /*0500*/  FADD R27, R26, R23 ;  /* 0x000000171a1b7221 */ /* 0x004fc40000000000 */
[----:B------:R-:W2:Y:S02]  /*0510*/  LDG.E R23, desc[UR8][R2.64+0x6c] ;  /* 0x00006c0802177981 */ /* 0x000ea4000c1e1900 */
[----:B---3--:R-:W-:Y:S02]  /*0520*/  FADD R26, R27, R22 ;  /* 0x000000161b1a7221 */ /* 0x008fe40000000000 */
[----:B------:R-:W3:Y:S02]  /*0530*/  LDG.E R22, desc[UR8][R2.64+0x70] ;  /* 0x0000700802167981 */ /* 0x000ee4000c1e1900 */
[----:B----4-:R-:W-:Y:S02]  /*0540*/  FADD R26, R26, R21 ;  /* 0x000000151a1a7221 */ /* 0x010fe40000000000 */
[----:B------:R-:W4:Y:S02]  /*0550*/  LDG.E R21, desc[UR8][R2.64+0x74] ;  /* 0x0000740802157981 */ /* 0x000f24000c1e1900 */
[----:B-----5:R-:W-:-:S02]  /*0560*/  FADD R27, R26, R11 ;  /* 0x0000000b1a1b7221 */ /* 0x020fc40000000000 */
        /* <DEDUP_REMOVED lines=136> */
[----:B------:R-:W5:Y:S04]  /*0df0*/  LDG.E R19, desc[UR8][R2.64+0x188] ;  /* 0x0001880802137981 */ /* 0x000f68000c1e1900 */
[----:B------:R-:W5:Y:S01]  /*0e00*/  LDG.E R26, desc[UR8][R2.64+0x18c] ;  /* 0x00018c08021a7981 */ /* 0x000f62000c1e1900 */
[----:B------:R-:W-:-:S04]  /*0e10*/  FADD R27, R27, R20 ;  /* 0x000000141b1b7221 */ /* 0x000fc80000000000 */
[----:B------:R-:W-:-:S04]  /*0e20*/  FADD R24, R27, R24 ;  /* 0x000000181b187221 */ /* 0x000fc80000000000 */
[----:B------:R-:W-:Y:S01]  /*0e30*/  FADD R24, R24, R25 ;  /* 0x0000001918187221 */ /* 0x000fe20000000000 */
[----:B------:R-:W-:-:S04]  /*0e40*/  UIADD3 UR7, UP1, UPT, UR7, 0x1a0, URZ ;  /* 0x000001a007077890 */ /* 0x000fc8000ff3e0ff */
[----:B------:R-:W-:Y:S02]  /*0e50*/  UIADD3.X UR4, UPT, UPT, URZ, UR4, URZ, UP1, !UPT ;  /* 0x00000004ff047290 */ /* 0x000fe40008ffe4ff */
[----:B------:R-:W-:-:S04]  /*0e60*/  UISETP.NE.U32.AND UP1, UPT, UR7, 0x4e30, UPT ;  /* 0x00004e300700788c */ /* 0x000fc8000bf25070 */
[----:B------:R-:W-:Y:S01]  /*0e70*/  UISETP.NE.AND.EX UP1, UPT, UR4, URZ, UPT, UP1 ;  /* 0x000000ff0400728c */ /* 0x000fe2000bf25310 */
        /* <DEDUP_REMOVED lines=23> */
.L_x_24:
        /* <DEDUP_REMOVED lines=9> */
.L_x_34:


//--------------------- .text._Z10read_dummyILm262144EEvPf --------------------------
	.section	.text._Z10read_dummyILm262144EEvPf,"ax",@progbits
	.align	128
        .global         _Z10read_dummyILm262144EEvPf
        .type           _Z10read_dummyILm262144EEvPf,@function
        .size           _Z10read_dummyILm262144EEvPf,(.L_x_35 - _Z10read_dummyILm262144EEvPf)
        .other          _Z10read_dummyILm262144EEvPf,@"STO_CUDA_ENTRY STV_DEFAULT"
_Z10read_dummyILm262144EEvPf:
.text._Z10read_dummyILm262144EEvPf:
[----:B------:R-:W-:Y:S01]  /*0000*/  LDC R1, c[0x0][0x37c] ;  /* 0x0000df00ff017b82 */ /* 0x000fe20000000800 */
[----:B------:R-:W-:Y:S01]  /*0010*/  HFMA2 R5, -RZ, RZ, 0, 0 ;  /* 0x00000000ff057431 */ /* 0x000fe200000001ff */
[----:B------:R-:W0:Y:S01]  /*0020*/  LDCU.64 UR6, c[0x0][0x358] ;  /* 0x00006b00ff0677ac */ /* 0x000e220008000a00 */
[----:B------:R-:W-:Y:S01]  /*0030*/  UMOV UR4, URZ ;  /* 0x000000ff00047c82 */ /* 0x000fe20008000000 */
[----:B------:R-:W-:-:S05]  /*0040*/  UMOV UR5, URZ ;  /* 0x000000ff00057c82 */ /* 0x000fca0008000000 */
.L_x_25:
[----:B------:R-:W-:Y:S01]  /*0050*/  FADD R5, R5, 1.8999999761581420898 ;  /* 0x3ff3333305057421 */ /* 0x000fe20000000000 */
[----:B------:R-:W-:-:S03]  /*0060*/  UIADD3 UR4, UP0, UPT, UR4, 0x1, URZ ;  /* 0x0000000104047890 */ /* 0x000fc6000ff1e0ff */
[----:B------:R-:W-:Y:S01]  /*0070*/  FADD R5, R5, 1.8999999761581420898 ;  /* 0x3ff3333305057421 */ /* 0x000fe20000000000 */
[----:B------:R-:W-:Y:S02]  /*0080*/  UIADD3.X UR5, UPT, UPT, URZ, UR5, URZ, UP0, !UPT ;  /* 0x00000005ff057290 */ /* 0x000fe400087fe4ff */
[----:B------:R-:W-:Y:S01]  /*0090*/  UISETP.NE.U32.AND UP0, UPT, UR4, 0x40000, UPT ;  /* 0x000400000400788c */ /* 0x000fe2000bf05070 */
[----:B------:R-:W-:-:S03]  /*00a0*/  FADD R5, R5, 1.8999999761581420898 ;  /* 0x3ff3333305057421 */ /* 0x000fc60000000000 */
[----:B------:R-:W-:Y:S01]  /*00b0*/  UISETP.NE.AND.EX UP0, UPT, UR5, URZ, UPT, UP0 ;  /* 0x000000ff0500728c */ /* 0x000fe2000bf05300 */
[----:B------:R-:W-:-:S04]  /*00c0*/  FADD R5, R5, 1.8999999761581420898 ;  /* 0x3ff3333305057421 */ /* 0x000fc80000000000 */
        /* <DEDUP_REMOVED lines=4995> */
[----:B------:R-:W-:Y:S01]  /*13900*/  FADD R5, R0, 1.8999999761581420898 ;  /* 0x3ff3333300057421 */ /* 0x000fe20000000000 */
[----:B------:R-:W-:Y:S06]  /*13910*/  BRA.U UP0, `(.L_x_25) ;  /* 0xfffffec500cc7547 */ /* 0x000fec000b83ffff */
[----:B------:R-:W1:Y:S01]  /*13920*/  S2R R7, SR_CTAID.X ;  /* 0x0000000000077919 */ /* 0x000e620000002500 */
[----:B------:R-:W2:Y:S01]  /*13930*/  LDC.64 R2, c[0x0][0x380] ;  /* 0x0000e000ff027b82 */ /* 0x000ea20000000a00 */
[----:B------:R-:W1:Y:S01]  /*13940*/  LDCU UR4, c[0x0][0x360] ;  /* 0x00006c00ff0477ac */ /* 0x000e620008000800 */
[----:B------:R-:W1:Y:S02]  /*13950*/  S2R R0, SR_TID.X ;  /* 0x0000000000007919 */ /* 0x000e640000002100 */
[----:B-1----:R-:W-:-:S04]  /*13960*/  IMAD R7, R7, UR4, R0 ;  /* 0x0000000407077c24 */ /* 0x002fc8000f8e0200 */
[----:B--2---:R-:W-:-:S05]  /*13970*/  IMAD.WIDE.U32 R2, R7, 0x4, R2 ;  /* 0x0000000407027825 */ /* 0x004fca00078e0002 */
[----:B0-----:R-:W-:Y:S01]  /*13980*/  STG.E desc[UR6][R2.64], R5 ;  /* 0x0000000502007986 */ /* 0x001fe2000c101906 */
[----:B------:R-:W-:Y:S05]  /*13990*/  EXIT ;  /* 0x000000000000794d */ /* 0x000fea0003800000 */
.L_x_26:
        /* <DEDUP_REMOVED lines=14> */
.L_x_35:


//--------------------- .text._Z13constant_readILm262144EEvPf --------------------------
	.section	.text._Z13constant_readILm262144EEvPf,"ax",@progbits
	.align	128
        .global         _Z13constant_readILm262144EEvPf
        .type           _Z13constant_readILm262144EEvPf,@function
        .size           _Z13constant_readILm262144EEvPf,(.L_x_36 - _Z13constant_readILm262144EEvPf)
        .other          _Z13constant_readILm262144EEvPf,@"STO_CUDA_ENTRY STV_DEFAULT"
_Z13constant_readILm262144EEvPf:
.text._Z13constant_readILm262144EEvPf:
[----:B------:R-:W-:Y:S01]  /*0000*/  LDC R1, c[0x0][0x37c] ;  /* 0x0000df00ff017b82 */ /* 0x000fe20000000800 */
[----:B------:R-:W-:Y:S01]  /*0010*/  HFMA2 R5, -RZ, RZ, 0, 0 ;  /* 0x00000000ff057431 */ /* 0x000fe200000001ff */
[----:B------:R-:W0:Y:S01]  /*0020*/  LDCU.64 UR8, c[0x0][0x358] ;  /* 0x00006b00ff0877ac */ /* 0x000e220008000a00 */
[----:B------:R-:W-:Y:S01]  /*0030*/  UMOV UR4, URZ ;  /* 0x000000ff00047c82 */ /* 0x000fe20008000000 */
[----:B------:R-:W-:-:S05]  /*0040*/  UMOV UR5, URZ ;  /* 0x000000ff00057c82 */ /* 0x000fca0008000000 */
.L_x_28:
[----:B------:R-:W1:Y:S01]  /*0050*/  LDCU.128 UR12, c[0x3][URZ] ;  /* 0x00c00000ff0c77ac */ /* 0x000e620008000c00 */
[----:B------:R-:W2:Y:S01]  /*0060*/  LDCU.128 UR16, c[0x3][0x10] ;  /* 0x00c00200ff1077ac */ /* 0x000ea20008000c00 */
[----:B------:R-:W-:Y:S01]  /*0070*/  UIADD3 UR4, UP0, UPT, UR4, 0x1, URZ ;  /* 0x0000000104047890 */ /* 0x000fe2000ff1e0ff */
[----:B------:R-:W-:Y:S01]  /*0080*/  UMOV UR7, 0x30 ;  /* 0x0000003000077882 */ /* 0x000fe20000000000 */
[----:B------:R-:W-:Y:S02]  /*0090*/  UMOV UR6, URZ ;  /* 0x000000ff00067c82 */ /* 0x000fe40008000000 */
[----:B------:R-:W-:Y:S02]  /*00a0*/  UIADD3.X UR5, UPT, UPT, URZ, UR5, URZ, UP0, !UPT ;  /* 0x00000005ff057290 */ /* 0x000fe400087fe4ff */
[----:B------:R-:W-:Y:S01]  /*00b0*/  UISETP.NE.U32.AND UP0, UPT, UR4, 0x40000, UPT ;  /* 0x000400000400788c */ /* 0x000fe2000bf05070 */
[----:B-1----:R-:W-:-:S03]  /*00c0*/  FADD R5, R5, UR12 ;  /* 0x0000000c05057e21 */ /* 0x002fc60008000000 */
[----:B------:R-:W-:Y:S01]  /*00d0*/  UISETP.NE.AND.EX UP0, UPT, UR5, URZ, UPT, UP0 ;  /* 0x000000ff0500728c */ /* 0x000fe2000bf05300 */
[----:B------:R-:W-:-:S04]  /*00e0*/  FADD R5, R5, UR13 ;  /* 0x0000000d05057e21 */ /* 0x000fc80008000000 */
[----:B------:R-:W-:-:S04]  /*00f0*/  FADD R5, R5, UR14 ;  /* 0x0000000e05057e21 */ /* 0x000fc80008000000 */
[----:B------:R-:W-:-:S04]  /*0100*/  FADD R5, R5, UR15 ;  /* 0x0000000f05057e21 */ /* 0x000fc80008000000 */
[----:B--2---:R-:W-:-:S04]  /*0110*/  FADD R5, R5, UR16 ;  /* 0x0000001005057e21 */ /* 0x004fc80008000000 */
[----:B------:R-:W-:-:S04]  /*0120*/  FADD R5, R5, UR17 ;  /* 0x0000001105057e21 */ /* 0x000fc80008000000 */
[----:B------:R-:W-:-:S04]  /*0130*/  FADD R5, R5, UR18 ;  /* 0x0000001205057e21 */ /* 0x000fc80008000000 */
[----:B------:R-:W-:-:S07]  /*0140*/  FADD R5, R5, UR19 ;  /* 0x0000001305057e21 */ /* 0x000fce0008000000 */
.L_x_27:
[----:B------:R-:W1:Y:S01]  /*0150*/  LDCU.64 UR10, c[0x3][UR7+-0x10] ;  /* 0x00fffe00070a77ac */ /* 0x000e620008000a00 */
[----:B------:R-:W2:Y:S01]  /*0160*/  LDCU.64 UR12, c[0x3][UR7+-0x8] ;  /* 0x00ffff00070c77ac */ /* 0x000ea20008000a00 */
[----:B------:R-:W3:Y:S01]  /*0170*/  LDCU.64 UR14, c[0x3][UR7] ;  /* 0x00c00000070e77ac */ /* 0x000ee20008000a00 */
[----:B-1----:R-:W-:-:S04]  /*0180*/  FADD R5, R5, UR10 ;  /* 0x0000000a05057e21 */ /* 0x002fc80008000000 */
[----:B------:R-:W-:Y:S01]  /*0190*/  FADD R5, R5, UR11 ;  /* 0x0000000b05057e21 */ /* 0x000fe20008000000 */
[----:B------:R-:W1:Y:S03]  /*01a0*/  LDCU.64 UR10, c[0x3][UR7+0x8] ;  /* 0x00c00100070a77ac */ /* 0x000e660008000a00 */
[----:B--2---:R-:W-:-:S04]  /*01b0*/  FADD R5, R5, UR12 ;  /* 0x0000000c05057e21 */ /* 0x004fc80008000000 */
[----:B------:R-:W-:Y:S01]  /*01c0*/  FADD R5, R5, UR13 ;  /* 0x0000000d05057e21 */ /* 0x000fe20008000000 */
[----:B------:R-:W2:Y:S03]  /*01d0*/  LDCU.64 UR12, c[0x3][UR7+0x10] ;  /* 0x00c00200070c77ac */ /* 0x000ea60008000a00 */
[----:B---3--:R-:W-:-:S04]  /*01e0*/  FADD R5, R5, UR14 ;  /* 0x0000000e05057e21 */ /* 0x008fc80008000000 */
[----:B------:R-:W-:Y:S01]  /*01f0*/  FADD R5, R5, UR15 ;  /* 0x0000000f05057e21 */ /* 0x000fe20008000000 */
[----:B------:R-:W3:Y:S03]  /*0200*/  LDCU.64 UR14, c[0x3][UR7+0x18] ;  /* 0x00c00300070e77ac */ /* 0x000ee60008000a00 */
        /* <DEDUP_REMOVED lines=138> */
[----:B--2---:R-:W-:Y:S01]  /*0ab0*/  FADD R0, R0, UR12 ;  /* 0x0000000c00007e21 */ /* 0x004fe20008000000 */
[----:B------:R-:W-:-:S03]  /*0ac0*/  UIADD3 UR7, UP1, UPT, UR7, 0x1a0, URZ ;  /* 0x000001a007077890 */ /* 0x000fc6000ff3e0ff */
[----:B------:R-:W-:Y:S01]  /*0ad0*/  FADD R0, R0, UR13 ;  /* 0x0000000d00007e21 */ /* 0x000fe20008000000 */
[----:B------:R-:W-:Y:S02]  /*0ae0*/  UIADD3.X UR6, UPT, UPT, URZ, UR6, URZ, UP1, !UPT ;  /* 0x00000006ff067290 */ /* 0x000fe40008ffe4ff */
[----:B------:R-:W-:Y:S01]  /*0af0*/  UISETP.NE.U32.AND UP1, UPT, UR7, 0x4e30, UPT ;  /* 0x00004e300700788c */ /* 0x000fe2000bf25070 */
[----:B---3--:R-:W-:-:S03]  /*0b00*/  FADD R0, R0, UR14 ;  /* 0x0000000e00007e21 */ /* 0x008fc60008000000 */
[----:B------:R-:W-:Y:S01]  /*0b10*/  UISETP.NE.AND.EX UP1, UPT, UR6, URZ, UPT, UP1 ;  /* 0x000000ff0600728c */ /* 0x000fe2000bf25310 */
[----:B------:R-:W-:-:S04]  /*0b20*/  FADD R0, R0, UR15 ;  /* 0x0000000f00007e21 */ /* 0x000fc80008000000 */
[----:B-1----:R-:W-:-:S04]  /*0b30*/  FADD R0, R0, UR10 ;  /* 0x0000000a00007e21 */ /* 0x002fc80008000000 */
[----:B------:R-:W-:Y:S01]  /*0b40*/  FADD R5, R0, UR11 ;  /* 0x0000000b00057e21 */ /* 0x000fe20008000000 */
[----:B------:R-:W-:Y:S06]  /*0b50*/  BRA.U UP1, `(.L_x_27) ;  /* 0xfffffff5017c7547 */ /* 0x000fec000b83ffff */
[----:B------:R-:W-:Y:S05]  /*0b60*/  BRA.U UP0, `(.L_x_28) ;  /* 0xfffffff500387547 */ /* 0x000fea000b83ffff */
        /* <DEDUP_REMOVED lines=8> */
.L_x_29:
        /* <DEDUP_REMOVED lines=9> */
.L_x_36:


//--------------------- .nv.shared._Z18global_shared_readILm262144EEvPKfPf --------------------------
	.section	.nv.shared._Z18global_shared_readILm262144EEvPKfPf,"aw",@nobits
	.sectionflags	@""
	.align	4
.nv.shared._Z18global_shared_readILm262144EEvPKfPf:
	.zero		21024


//--------------------- .nv.shared.reserved.0     --------------------------
	.section	.nv.shared.reserved.0,"aw",@nobits
	.weak		__nv_reservedSMEM_offset_0_alias
	.size		__nv_reservedSMEM_offset_0_alias, 0, 64
	.other		__nv_reservedSMEM_offset_0_alias,@"STO_CUDA_RESERVED_SHARED STV_DEFAULT"
__nv_reservedSMEM_offset_0_alias:
	.zero		0
	.zero		64


//--------------------- .nv.shared._Z20constant_shared_readILm262144EEvPf --------------------------
	.section	.nv.shared._Z20constant_shared_readILm262144EEvPf,"aw",@nobits
	.sectionflags	@""
	.align	4
.nv.shared._Z20constant_shared_readILm262144EEvPf:
	.zero		21024


//--------------------- .nv.constant0._Z18global_shared_readILm262144EEvPKfPf --------------------------
	.section	.nv.constant0._Z18global_shared_readILm262144EEvPKfPf,"a",@progbits
	.sectionflags	@""
	.align	4
.nv.constant0._Z18global_shared_readILm262144EEvPKfPf:
	.zero		912


//--------------------- .nv.constant0._Z20constant_shared_readILm262144EEvPf --------------------------
	.section	.nv.constant0._Z20constant_shared_readILm262144EEvPf,"a",@progbits
	.sectionflags	@""
	.align	4
.nv.constant0._Z20constant_shared_readILm262144EEvPf:
	.zero		904


//--------------------- .nv.constant0._Z20global_ldg_dist_readILm262144EEvPKfPf --------------------------
	.section	.nv.constant0._Z20global_ldg_dist_readILm262144EEvPKfPf,"a",@progbits
	.sectionflags	@""
	.align	4
.nv.constant0._Z20global_ldg_dist_readILm262144EEvPKfPf:
	.zero		912


//--------------------- .nv.constant0._Z15global_ldg_readILm262144EEvPKfPf --------------------------
	.section	.nv.constant0._Z15global_ldg_readILm262144EEvPKfPf,"a",@progbits
	.sectionflags	@""
	.align	4
.nv.constant0._Z15global_ldg_readILm262144EEvPKfPf:
	.zero		912


//--------------------- .nv.constant0._Z11global_readILm262144EEvPKfPf --------------------------
	.section	.nv.constant0._Z11global_readILm262144EEvPKfPf,"a",@progbits
	.sectionflags	@""
	.align	4
.nv.constant0._Z11global_readILm262144EEvPKfPf:
	.zero		912


//--------------------- .nv.constant0._Z10read_dummyILm262144EEvPf --------------------------
	.section	.nv.constant0._Z10read_dummyILm262144EEvPf,"a",@progbits
	.sectionflags	@""
	.align	4
.nv.constant0._Z10read_dummyILm262144EEvPf:
	.zero		904


//--------------------- .nv.constant0._Z13constant_readILm262144EEvPf --------------------------
	.section	.nv.constant0._Z13constant_readILm262144EEvPf,"a",@progbits
	.sectionflags	@""
	.align	4
.nv.constant0._Z13constant_readILm262144EEvPf:
	.zero		904


//--------------------- SYMBOLS --------------------------

	.type		.nv.reservedSmem.offset0,@object
	.size		.nv.reservedSmem.offset0,0x4
	.type		.nv.reservedSmem.cap,@object
	.size		.nv.reservedSmem.cap,0x4
